//
// Generated by NVIDIA NVVM Compiler
//
// Compiler Build ID: CL-36424714
// Cuda compilation tools, release 13.0, V13.0.88
// Based on NVVM 20.0.0
//

.version 9.0
.target sm_100
.address_size 64

.func  (.param .align 16 .b8 func_retval0[16]) __internal_trig_reduction_slowpathd
(
	.param .b64 __internal_trig_reduction_slowpathd_param_0
)
;
.global .align 4 .b8 precalc_xorwow_matrix[102400];
.global .align 4 .b8 precalc_xorwow_offset_matrix[102400];
.global .align 4 .b8 mrg32k3aM1[2304];
.global .align 4 .b8 mrg32k3aM2[2304];
.global .align 4 .b8 mrg32k3aM1SubSeq[2016];
.global .align 4 .b8 mrg32k3aM2SubSeq[2016];
.global .align 4 .b8 mrg32k3aM1Seq[2304];
.global .align 4 .b8 mrg32k3aM2Seq[2304];
.const .align 8 .b8 __cr_lgamma_table[72];
.global .align 4 .u32 seed = 10;
.global .align 8 .b8 spheres[792] = {0, 0, 0, 0, 0, 106, 248, 64, 0, 0, 0, 0, 16, 106, 248, 64, 102, 102, 102, 102, 102, 102, 68, 64, 102, 102, 102, 102, 102, 102, 84, 64, 0, 0, 0, 0, 0, 0, 0, 0, 0, 0, 0, 0, 0, 0, 0, 0, 0, 0, 0, 0, 0, 0, 0, 0, 0, 0, 0, 0, 0, 0, 232, 63, 0, 0, 0, 0, 0, 0, 208, 63, 0, 0, 0, 0, 0, 0, 208, 63, 0, 0, 0, 0, 0, 0, 0, 0, 0, 0, 0, 0, 0, 106, 248, 64, 0, 0, 0, 0, 208, 99, 248, 192, 102, 102, 102, 102, 102, 102, 68, 64, 102, 102, 102, 102, 102, 102, 84, 64, 0, 0, 0, 0, 0, 0, 0, 0, 0, 0, 0, 0, 0, 0, 0, 0, 0, 0, 0, 0, 0, 0, 0, 0, 0, 0, 0, 0, 0, 0, 208, 63, 0, 0, 0, 0, 0, 0, 208, 63, 0, 0, 0, 0, 0, 0, 232, 63, 0, 0, 0, 0, 0, 0, 0, 0, 0, 0, 0, 0, 0, 106, 248, 64, 0, 0, 0, 0, 0, 0, 73, 64, 102, 102, 102, 102, 102, 102, 68, 64, 0, 0, 0, 0, 0, 106, 248, 64, 0, 0, 0, 0, 0, 0, 0, 0, 0, 0, 0, 0, 0, 0, 0, 0, 0, 0, 0, 0, 0, 0, 0, 0, 0, 0, 0, 0, 0, 0, 232, 63, 0, 0, 0, 0, 0, 0, 232, 63, 0, 0, 0, 0, 0, 0, 232, 63, 0, 0, 0, 0, 0, 0, 0, 0, 0, 0, 0, 0, 0, 106, 248, 64, 0, 0, 0, 0, 0, 0, 73, 64, 102, 102, 102, 102, 102, 102, 68, 64, 0, 0, 0, 0, 96, 95, 248, 192, 0, 0, 0, 0, 0, 0, 0, 0, 0, 0, 0, 0, 0, 0, 0, 0, 0, 0, 0, 0, 0, 0, 0, 0, 0, 0, 0, 0, 0, 0, 0, 0, 0, 0, 0, 0, 0, 0, 0, 0, 0, 0, 0, 0, 0, 0, 0, 0, 0, 0, 0, 0, 0, 0, 0, 0, 0, 0, 0, 0, 0, 106, 248, 64, 0, 0, 0, 0, 0, 0, 73, 64, 0, 0, 0, 0, 0, 106, 248, 64, 102, 102, 102, 102, 102, 102, 84, 64, 0, 0, 0, 0, 0, 0, 0, 0, 0, 0, 0, 0, 0, 0, 0, 0, 0, 0, 0, 0, 0, 0, 0, 0, 0, 0, 0, 0, 0, 0, 232, 63, 0, 0, 0, 0, 0, 0, 232, 63, 0, 0, 0, 0, 0, 0, 232, 63, 0, 0, 0, 0, 0, 0, 0, 0, 0, 0, 0, 0, 0, 106, 248, 64, 0, 0, 0, 0, 0, 0, 73, 64, 102, 102, 102, 102, 230, 100, 248, 192, 102, 102, 102, 102, 102, 102, 84, 64, 0, 0, 0, 0, 0, 0, 0, 0, 0, 0, 0, 0, 0, 0, 0, 0, 0, 0, 0, 0, 0, 0, 0, 0, 0, 0, 0, 0, 0, 0, 232, 63, 0, 0, 0, 0, 0, 0, 232, 63, 0, 0, 0, 0, 0, 0, 232, 63, 0, 0, 0, 0, 0, 0, 0, 0, 0, 0, 0, 0, 0, 128, 48, 64, 0, 0, 0, 0, 0, 0, 59, 64, 0, 0, 0, 0, 0, 128, 48, 64, 0, 0, 0, 0, 0, 128, 71, 64, 0, 0, 0, 0, 0, 0, 0, 0, 0, 0, 0, 0, 0, 0, 0, 0, 0, 0, 0, 0, 0, 0, 0, 0, 43, 135, 22, 217, 206, 247, 239, 63, 43, 135, 22, 217, 206, 247, 239, 63, 43, 135, 22, 217, 206, 247, 239, 63, 1, 0, 0, 0, 0, 0, 0, 0, 0, 0, 0, 0, 0, 128, 48, 64, 0, 0, 0, 0, 0, 64, 82, 64, 0, 0, 0, 0, 0, 128, 48, 64, 0, 0, 0, 0, 0, 128, 83, 64, 0, 0, 0, 0, 0, 0, 0, 0, 0, 0, 0, 0, 0, 0, 0, 0, 0, 0, 0, 0, 0, 0, 0, 0, 43, 135, 22, 217, 206, 247, 239, 63, 43, 135, 22, 217, 206, 247, 239, 63, 43, 135, 22, 217, 206, 247, 239, 63, 2, 0, 0, 0, 0, 0, 0, 0, 0, 0, 0, 0, 0, 192, 130, 64, 0, 0, 0, 0, 0, 0, 73, 64, 113, 61, 10, 215, 163, 74, 133, 64, 102, 102, 102, 102, 102, 102, 84, 64, 0, 0, 0, 0, 0, 0, 40, 64, 0, 0, 0, 0, 0, 0, 40, 64, 0, 0, 0, 0, 0, 0, 40, 64};
.global .align 8 .b8 __cudart_i2opi_d[144] = {8, 93, 141, 31, 177, 95, 251, 107, 234, 146, 82, 138, 247, 57, 7, 61, 123, 241, 229, 235, 199, 186, 39, 117, 45, 234, 95, 158, 102, 63, 70, 79, 183, 9, 203, 39, 207, 126, 54, 109, 31, 109, 10, 90, 139, 17, 47, 239, 15, 152, 5, 222, 255, 151, 248, 31, 59, 40, 249, 189, 139, 95, 132, 156, 244, 57, 83, 131, 57, 214, 145, 57, 65, 126, 95, 180, 38, 112, 156, 233, 132, 68, 187, 46, 245, 53, 130, 232, 62, 167, 41, 177, 28, 235, 29, 254, 28, 146, 209, 9, 234, 46, 73, 6, 224, 210, 77, 66, 58, 110, 36, 183, 97, 197, 187, 222, 171, 99, 81, 254, 65, 144, 67, 60, 153, 149, 98, 219, 192, 221, 52, 245, 209, 87, 39, 252, 41, 21, 68, 78, 110, 131, 249, 162};
.global .align 16 .b8 __cudart_sin_cos_coeffs[128] = {70, 210, 176, 44, 241, 229, 90, 190, 146, 227, 172, 105, 227, 29, 199, 62, 161, 98, 219, 25, 160, 1, 42, 191, 24, 8, 17, 17, 17, 17, 129, 63, 84, 85, 85, 85, 85, 85, 197, 191, 0, 0, 0, 0, 0, 0, 0, 0, 0, 0, 0, 0, 0, 0, 0, 0, 100, 129, 253, 32, 131, 255, 168, 189, 40, 133, 239, 193, 167, 238, 33, 62, 217, 230, 6, 142, 79, 126, 146, 190, 233, 188, 221, 25, 160, 1, 250, 62, 71, 93, 193, 22, 108, 193, 86, 191, 81, 85, 85, 85, 85, 85, 165, 63, 0, 0, 0, 0, 0, 0, 224, 191, 0, 0, 0, 0, 0, 0, 240, 63};

.func  (.param .align 16 .b8 func_retval0[24]) _Z8radianceRK3RayiPt(
	.param .b64 _Z8radianceRK3RayiPt_param_0,
	.param .b32 _Z8radianceRK3RayiPt_param_1
)
{
	.local .align 8 .b8 	__local_depot0[240];
	.reg .b64 	%SP;
	.reg .b64 	%SPL;
	.reg .pred 	%p<82>;
	.reg .b32 	%r<59>;
	.reg .b64 	%rd<35>;
	.reg .b64 	%fd<579>;

	mov.u64 	%SPL, __local_depot0;
	cvta.local.u64 	%SP, %SPL;
	ld.param.u64 	%rd2, [_Z8radianceRK3RayiPt_param_0];
	cvta.to.local.u64 	%rd3, %rd2;
	ld.local.f64 	%fd1, [%rd3];
	ld.local.f64 	%fd2, [%rd3+8];
	ld.local.f64 	%fd3, [%rd3+16];
	ld.local.f64 	%fd4, [%rd3+24];
	ld.local.f64 	%fd5, [%rd3+32];
	ld.local.f64 	%fd6, [%rd3+40];
	ld.global.f64 	%fd129, [spheres+712];
	sub.f64 	%fd130, %fd129, %fd1;
	ld.global.f64 	%fd131, [spheres+720];
	sub.f64 	%fd132, %fd131, %fd2;
	ld.global.f64 	%fd133, [spheres+728];
	sub.f64 	%fd134, %fd133, %fd3;
	mul.f64 	%fd135, %fd132, %fd5;
	fma.rn.f64 	%fd136, %fd130, %fd4, %fd135;
	fma.rn.f64 	%fd7, %fd134, %fd6, %fd136;
	mul.f64 	%fd137, %fd7, %fd7;
	mul.f64 	%fd138, %fd132, %fd132;
	fma.rn.f64 	%fd139, %fd130, %fd130, %fd138;
	fma.rn.f64 	%fd140, %fd134, %fd134, %fd139;
	sub.f64 	%fd141, %fd137, %fd140;
	ld.global.f64 	%fd142, [spheres+704];
	fma.rn.f64 	%fd8, %fd142, %fd142, %fd141;
	setp.lt.f64 	%p10, %fd8, 0d0000000000000000;
	mov.f64 	%fd557, 0d0000000000000000;
	@%p10 bra 	$L__BB0_2;
	sqrt.rn.f64 	%fd143, %fd8;
	sub.f64 	%fd144, %fd7, %fd143;
	setp.gt.f64 	%p11, %fd144, 0d3F1A36E2EB1C432D;
	add.f64 	%fd145, %fd7, %fd143;
	setp.gt.f64 	%p12, %fd145, 0d3F1A36E2EB1C432D;
	selp.f64 	%fd146, %fd145, 0d0000000000000000, %p12;
	selp.f64 	%fd557, %fd144, %fd146, %p11;
$L__BB0_2:
	setp.neu.f64 	%p13, %fd557, 0d0000000000000000;
	setp.lt.f64 	%p14, %fd557, 0d4415AF1D78B58C40;
	and.pred  	%p1, %p13, %p14;
	ld.global.f64 	%fd148, [spheres+624];
	sub.f64 	%fd149, %fd148, %fd1;
	ld.global.f64 	%fd150, [spheres+632];
	sub.f64 	%fd151, %fd150, %fd2;
	ld.global.f64 	%fd152, [spheres+640];
	sub.f64 	%fd153, %fd152, %fd3;
	mul.f64 	%fd154, %fd151, %fd5;
	fma.rn.f64 	%fd155, %fd149, %fd4, %fd154;
	fma.rn.f64 	%fd11, %fd153, %fd6, %fd155;
	mul.f64 	%fd156, %fd11, %fd11;
	mul.f64 	%fd157, %fd151, %fd151;
	fma.rn.f64 	%fd158, %fd149, %fd149, %fd157;
	fma.rn.f64 	%fd159, %fd153, %fd153, %fd158;
	sub.f64 	%fd160, %fd156, %fd159;
	ld.global.f64 	%fd161, [spheres+616];
	fma.rn.f64 	%fd12, %fd161, %fd161, %fd160;
	setp.lt.f64 	%p15, %fd12, 0d0000000000000000;
	mov.f64 	%fd558, 0d0000000000000000;
	@%p15 bra 	$L__BB0_4;
	sqrt.rn.f64 	%fd162, %fd12;
	sub.f64 	%fd163, %fd11, %fd162;
	setp.gt.f64 	%p16, %fd163, 0d3F1A36E2EB1C432D;
	add.f64 	%fd164, %fd11, %fd162;
	setp.gt.f64 	%p17, %fd164, 0d3F1A36E2EB1C432D;
	selp.f64 	%fd165, %fd164, 0d0000000000000000, %p17;
	selp.f64 	%fd558, %fd163, %fd165, %p16;
$L__BB0_4:
	selp.f64 	%fd167, %fd557, 0d4415AF1D78B58C40, %p1;
	setp.neu.f64 	%p18, %fd558, 0d0000000000000000;
	setp.lt.f64 	%p19, %fd558, %fd167;
	and.pred  	%p2, %p18, %p19;
	selp.f64 	%fd15, %fd558, %fd167, %p2;
	ld.global.f64 	%fd169, [spheres+536];
	sub.f64 	%fd170, %fd169, %fd1;
	ld.global.f64 	%fd171, [spheres+544];
	sub.f64 	%fd172, %fd171, %fd2;
	ld.global.f64 	%fd173, [spheres+552];
	sub.f64 	%fd174, %fd173, %fd3;
	mul.f64 	%fd175, %fd172, %fd5;
	fma.rn.f64 	%fd176, %fd170, %fd4, %fd175;
	fma.rn.f64 	%fd16, %fd174, %fd6, %fd176;
	mul.f64 	%fd177, %fd16, %fd16;
	mul.f64 	%fd178, %fd172, %fd172;
	fma.rn.f64 	%fd179, %fd170, %fd170, %fd178;
	fma.rn.f64 	%fd180, %fd174, %fd174, %fd179;
	sub.f64 	%fd181, %fd177, %fd180;
	ld.global.f64 	%fd182, [spheres+528];
	fma.rn.f64 	%fd17, %fd182, %fd182, %fd181;
	setp.lt.f64 	%p20, %fd17, 0d0000000000000000;
	mov.f64 	%fd559, 0d0000000000000000;
	@%p20 bra 	$L__BB0_6;
	sqrt.rn.f64 	%fd183, %fd17;
	sub.f64 	%fd184, %fd16, %fd183;
	setp.gt.f64 	%p21, %fd184, 0d3F1A36E2EB1C432D;
	add.f64 	%fd185, %fd16, %fd183;
	setp.gt.f64 	%p22, %fd185, 0d3F1A36E2EB1C432D;
	selp.f64 	%fd186, %fd185, 0d0000000000000000, %p22;
	selp.f64 	%fd559, %fd184, %fd186, %p21;
$L__BB0_6:
	setp.neu.f64 	%p23, %fd559, 0d0000000000000000;
	setp.lt.f64 	%p24, %fd559, %fd15;
	and.pred  	%p3, %p23, %p24;
	selp.f64 	%fd20, %fd559, %fd15, %p3;
	ld.global.f64 	%fd188, [spheres+448];
	sub.f64 	%fd189, %fd188, %fd1;
	ld.global.f64 	%fd190, [spheres+456];
	sub.f64 	%fd191, %fd190, %fd2;
	ld.global.f64 	%fd192, [spheres+464];
	sub.f64 	%fd193, %fd192, %fd3;
	mul.f64 	%fd194, %fd191, %fd5;
	fma.rn.f64 	%fd195, %fd189, %fd4, %fd194;
	fma.rn.f64 	%fd21, %fd193, %fd6, %fd195;
	mul.f64 	%fd196, %fd21, %fd21;
	mul.f64 	%fd197, %fd191, %fd191;
	fma.rn.f64 	%fd198, %fd189, %fd189, %fd197;
	fma.rn.f64 	%fd199, %fd193, %fd193, %fd198;
	sub.f64 	%fd200, %fd196, %fd199;
	ld.global.f64 	%fd201, [spheres+440];
	fma.rn.f64 	%fd22, %fd201, %fd201, %fd200;
	setp.lt.f64 	%p25, %fd22, 0d0000000000000000;
	mov.f64 	%fd560, 0d0000000000000000;
	@%p25 bra 	$L__BB0_8;
	sqrt.rn.f64 	%fd202, %fd22;
	sub.f64 	%fd203, %fd21, %fd202;
	setp.gt.f64 	%p26, %fd203, 0d3F1A36E2EB1C432D;
	add.f64 	%fd204, %fd21, %fd202;
	setp.gt.f64 	%p27, %fd204, 0d3F1A36E2EB1C432D;
	selp.f64 	%fd205, %fd204, 0d0000000000000000, %p27;
	selp.f64 	%fd560, %fd203, %fd205, %p26;
$L__BB0_8:
	setp.neu.f64 	%p28, %fd560, 0d0000000000000000;
	setp.lt.f64 	%p29, %fd560, %fd20;
	and.pred  	%p4, %p28, %p29;
	selp.f64 	%fd25, %fd560, %fd20, %p4;
	ld.global.f64 	%fd207, [spheres+360];
	sub.f64 	%fd208, %fd207, %fd1;
	ld.global.f64 	%fd209, [spheres+368];
	sub.f64 	%fd210, %fd209, %fd2;
	ld.global.f64 	%fd211, [spheres+376];
	sub.f64 	%fd212, %fd211, %fd3;
	mul.f64 	%fd213, %fd210, %fd5;
	fma.rn.f64 	%fd214, %fd208, %fd4, %fd213;
	fma.rn.f64 	%fd26, %fd212, %fd6, %fd214;
	mul.f64 	%fd215, %fd26, %fd26;
	mul.f64 	%fd216, %fd210, %fd210;
	fma.rn.f64 	%fd217, %fd208, %fd208, %fd216;
	fma.rn.f64 	%fd218, %fd212, %fd212, %fd217;
	sub.f64 	%fd219, %fd215, %fd218;
	ld.global.f64 	%fd220, [spheres+352];
	fma.rn.f64 	%fd27, %fd220, %fd220, %fd219;
	setp.lt.f64 	%p30, %fd27, 0d0000000000000000;
	mov.f64 	%fd561, 0d0000000000000000;
	@%p30 bra 	$L__BB0_10;
	sqrt.rn.f64 	%fd221, %fd27;
	sub.f64 	%fd222, %fd26, %fd221;
	setp.gt.f64 	%p31, %fd222, 0d3F1A36E2EB1C432D;
	add.f64 	%fd223, %fd26, %fd221;
	setp.gt.f64 	%p32, %fd223, 0d3F1A36E2EB1C432D;
	selp.f64 	%fd224, %fd223, 0d0000000000000000, %p32;
	selp.f64 	%fd561, %fd222, %fd224, %p31;
$L__BB0_10:
	setp.neu.f64 	%p33, %fd561, 0d0000000000000000;
	setp.lt.f64 	%p34, %fd561, %fd25;
	and.pred  	%p5, %p33, %p34;
	selp.f64 	%fd30, %fd561, %fd25, %p5;
	ld.global.f64 	%fd226, [spheres+272];
	sub.f64 	%fd227, %fd226, %fd1;
	ld.global.f64 	%fd228, [spheres+280];
	sub.f64 	%fd229, %fd228, %fd2;
	ld.global.f64 	%fd230, [spheres+288];
	sub.f64 	%fd231, %fd230, %fd3;
	mul.f64 	%fd232, %fd229, %fd5;
	fma.rn.f64 	%fd233, %fd227, %fd4, %fd232;
	fma.rn.f64 	%fd31, %fd231, %fd6, %fd233;
	mul.f64 	%fd234, %fd31, %fd31;
	mul.f64 	%fd235, %fd229, %fd229;
	fma.rn.f64 	%fd236, %fd227, %fd227, %fd235;
	fma.rn.f64 	%fd237, %fd231, %fd231, %fd236;
	sub.f64 	%fd238, %fd234, %fd237;
	ld.global.f64 	%fd239, [spheres+264];
	fma.rn.f64 	%fd32, %fd239, %fd239, %fd238;
	setp.lt.f64 	%p35, %fd32, 0d0000000000000000;
	mov.f64 	%fd562, 0d0000000000000000;
	@%p35 bra 	$L__BB0_12;
	sqrt.rn.f64 	%fd240, %fd32;
	sub.f64 	%fd241, %fd31, %fd240;
	setp.gt.f64 	%p36, %fd241, 0d3F1A36E2EB1C432D;
	add.f64 	%fd242, %fd31, %fd240;
	setp.gt.f64 	%p37, %fd242, 0d3F1A36E2EB1C432D;
	selp.f64 	%fd243, %fd242, 0d0000000000000000, %p37;
	selp.f64 	%fd562, %fd241, %fd243, %p36;
$L__BB0_12:
	setp.neu.f64 	%p38, %fd562, 0d0000000000000000;
	setp.lt.f64 	%p39, %fd562, %fd30;
	and.pred  	%p6, %p38, %p39;
	selp.f64 	%fd35, %fd562, %fd30, %p6;
	ld.global.f64 	%fd245, [spheres+184];
	sub.f64 	%fd246, %fd245, %fd1;
	ld.global.f64 	%fd247, [spheres+192];
	sub.f64 	%fd248, %fd247, %fd2;
	ld.global.f64 	%fd249, [spheres+200];
	sub.f64 	%fd250, %fd249, %fd3;
	mul.f64 	%fd251, %fd248, %fd5;
	fma.rn.f64 	%fd252, %fd246, %fd4, %fd251;
	fma.rn.f64 	%fd36, %fd250, %fd6, %fd252;
	mul.f64 	%fd253, %fd36, %fd36;
	mul.f64 	%fd254, %fd248, %fd248;
	fma.rn.f64 	%fd255, %fd246, %fd246, %fd254;
	fma.rn.f64 	%fd256, %fd250, %fd250, %fd255;
	sub.f64 	%fd257, %fd253, %fd256;
	ld.global.f64 	%fd258, [spheres+176];
	fma.rn.f64 	%fd37, %fd258, %fd258, %fd257;
	setp.lt.f64 	%p40, %fd37, 0d0000000000000000;
	mov.f64 	%fd563, 0d0000000000000000;
	@%p40 bra 	$L__BB0_14;
	sqrt.rn.f64 	%fd259, %fd37;
	sub.f64 	%fd260, %fd36, %fd259;
	setp.gt.f64 	%p41, %fd260, 0d3F1A36E2EB1C432D;
	add.f64 	%fd261, %fd36, %fd259;
	setp.gt.f64 	%p42, %fd261, 0d3F1A36E2EB1C432D;
	selp.f64 	%fd262, %fd261, 0d0000000000000000, %p42;
	selp.f64 	%fd563, %fd260, %fd262, %p41;
$L__BB0_14:
	setp.neu.f64 	%p43, %fd563, 0d0000000000000000;
	setp.lt.f64 	%p44, %fd563, %fd35;
	and.pred  	%p7, %p43, %p44;
	selp.f64 	%fd40, %fd563, %fd35, %p7;
	ld.global.f64 	%fd264, [spheres+96];
	sub.f64 	%fd265, %fd264, %fd1;
	ld.global.f64 	%fd266, [spheres+104];
	sub.f64 	%fd267, %fd266, %fd2;
	ld.global.f64 	%fd268, [spheres+112];
	sub.f64 	%fd269, %fd268, %fd3;
	mul.f64 	%fd270, %fd267, %fd5;
	fma.rn.f64 	%fd271, %fd265, %fd4, %fd270;
	fma.rn.f64 	%fd41, %fd269, %fd6, %fd271;
	mul.f64 	%fd272, %fd41, %fd41;
	mul.f64 	%fd273, %fd267, %fd267;
	fma.rn.f64 	%fd274, %fd265, %fd265, %fd273;
	fma.rn.f64 	%fd275, %fd269, %fd269, %fd274;
	sub.f64 	%fd276, %fd272, %fd275;
	ld.global.f64 	%fd277, [spheres+88];
	fma.rn.f64 	%fd42, %fd277, %fd277, %fd276;
	setp.lt.f64 	%p45, %fd42, 0d0000000000000000;
	mov.f64 	%fd564, 0d0000000000000000;
	@%p45 bra 	$L__BB0_16;
	sqrt.rn.f64 	%fd278, %fd42;
	sub.f64 	%fd279, %fd41, %fd278;
	setp.gt.f64 	%p46, %fd279, 0d3F1A36E2EB1C432D;
	add.f64 	%fd280, %fd41, %fd278;
	setp.gt.f64 	%p47, %fd280, 0d3F1A36E2EB1C432D;
	selp.f64 	%fd281, %fd280, 0d0000000000000000, %p47;
	selp.f64 	%fd564, %fd279, %fd281, %p46;
$L__BB0_16:
	setp.neu.f64 	%p48, %fd564, 0d0000000000000000;
	setp.lt.f64 	%p49, %fd564, %fd40;
	and.pred  	%p8, %p48, %p49;
	selp.f64 	%fd45, %fd564, %fd40, %p8;
	ld.global.f64 	%fd283, [spheres+8];
	sub.f64 	%fd284, %fd283, %fd1;
	ld.global.f64 	%fd285, [spheres+16];
	sub.f64 	%fd286, %fd285, %fd2;
	ld.global.f64 	%fd287, [spheres+24];
	sub.f64 	%fd288, %fd287, %fd3;
	mul.f64 	%fd289, %fd286, %fd5;
	fma.rn.f64 	%fd290, %fd284, %fd4, %fd289;
	fma.rn.f64 	%fd46, %fd288, %fd6, %fd290;
	mul.f64 	%fd291, %fd46, %fd46;
	mul.f64 	%fd292, %fd286, %fd286;
	fma.rn.f64 	%fd293, %fd284, %fd284, %fd292;
	fma.rn.f64 	%fd294, %fd288, %fd288, %fd293;
	sub.f64 	%fd295, %fd291, %fd294;
	ld.global.f64 	%fd296, [spheres];
	fma.rn.f64 	%fd47, %fd296, %fd296, %fd295;
	setp.lt.f64 	%p50, %fd47, 0d0000000000000000;
	mov.f64 	%fd565, 0d0000000000000000;
	@%p50 bra 	$L__BB0_18;
	sqrt.rn.f64 	%fd297, %fd47;
	sub.f64 	%fd298, %fd46, %fd297;
	setp.gt.f64 	%p51, %fd298, 0d3F1A36E2EB1C432D;
	add.f64 	%fd299, %fd46, %fd297;
	setp.gt.f64 	%p52, %fd299, 0d3F1A36E2EB1C432D;
	selp.f64 	%fd300, %fd299, 0d0000000000000000, %p52;
	selp.f64 	%fd565, %fd298, %fd300, %p51;
$L__BB0_18:
	setp.neu.f64 	%p53, %fd565, 0d0000000000000000;
	setp.lt.f64 	%p54, %fd565, %fd45;
	and.pred  	%p9, %p53, %p54;
	selp.f64 	%fd50, %fd565, %fd45, %p9;
	setp.geu.f64 	%p55, %fd50, 0d4415AF1D78B58C40;
	mov.f64 	%fd576, 0d0000000000000000;
	mov.f64 	%fd577, %fd576;
	mov.f64 	%fd578, %fd576;
	@%p55 bra 	$L__BB0_46;
	ld.param.u32 	%r51, [_Z8radianceRK3RayiPt_param_1];
	selp.b64 	%rd4, 8, 0, %p1;
	selp.b64 	%rd5, 7, %rd4, %p2;
	selp.b64 	%rd6, 6, %rd5, %p3;
	selp.b64 	%rd7, 5, %rd6, %p4;
	selp.b64 	%rd8, 4, %rd7, %p5;
	selp.b64 	%rd9, 3, %rd8, %p6;
	selp.b64 	%rd10, 2, %rd9, %p7;
	selp.b64 	%rd11, 1, %rd10, %p8;
	selp.b64 	%rd12, 0, %rd11, %p9;
	mov.u64 	%rd13, spheres;
	mad.lo.s64 	%rd1, %rd12, 88, %rd13;
	fma.rn.f64 	%fd51, %fd50, %fd4, %fd1;
	fma.rn.f64 	%fd52, %fd50, %fd5, %fd2;
	fma.rn.f64 	%fd53, %fd50, %fd6, %fd3;
	ld.global.f64 	%fd302, [%rd1+8];
	sub.f64 	%fd303, %fd51, %fd302;
	ld.global.f64 	%fd304, [%rd1+16];
	sub.f64 	%fd305, %fd52, %fd304;
	ld.global.f64 	%fd306, [%rd1+24];
	sub.f64 	%fd307, %fd53, %fd306;
	mul.f64 	%fd308, %fd305, %fd305;
	fma.rn.f64 	%fd309, %fd303, %fd303, %fd308;
	fma.rn.f64 	%fd310, %fd307, %fd307, %fd309;
	sqrt.rn.f64 	%fd311, %fd310;
	rcp.rn.f64 	%fd312, %fd311;
	mul.f64 	%fd54, %fd303, %fd312;
	mul.f64 	%fd55, %fd305, %fd312;
	mul.f64 	%fd56, %fd307, %fd312;
	mul.f64 	%fd313, %fd5, %fd55;
	fma.rn.f64 	%fd314, %fd4, %fd54, %fd313;
	fma.rn.f64 	%fd315, %fd6, %fd56, %fd314;
	setp.lt.f64 	%p56, %fd315, 0d0000000000000000;
	neg.f64 	%fd316, %fd54;
	neg.f64 	%fd317, %fd55;
	neg.f64 	%fd318, %fd56;
	selp.f64 	%fd57, %fd54, %fd316, %p56;
	selp.f64 	%fd58, %fd55, %fd317, %p56;
	selp.f64 	%fd59, %fd56, %fd318, %p56;
	ld.global.f64 	%fd69, [%rd1+56];
	ld.global.f64 	%fd70, [%rd1+64];
	ld.global.f64 	%fd71, [%rd1+72];
	setp.lt.s32 	%p57, %r51, 5;
	@%p57 bra 	$L__BB0_22;
	ld.global.u32 	%r12, [seed];
	mad.lo.s32 	%r13, %r12, 214013, 2531011;
	shr.s32 	%r14, %r13, 31;
	shr.u32 	%r15, %r14, 9;
	add.s32 	%r16, %r13, %r15;
	and.b32  	%r17, %r16, -8388608;
	sub.s32 	%r18, %r13, %r17;
	st.global.u32 	[seed], %r18;
	cvt.rn.f64.s32 	%fd319, %r18;
	div.rn.f64 	%fd320, %fd319, 0d415FFFFFC0000000;
	setp.gt.f64 	%p58, %fd69, %fd70;
	setp.gt.f64 	%p59, %fd69, %fd71;
	setp.gt.f64 	%p60, %fd70, %fd71;
	selp.f64 	%fd321, %fd70, %fd71, %p60;
	selp.f64 	%fd322, %fd69, %fd321, %p59;
	selp.f64 	%fd323, %fd322, %fd321, %p58;
	setp.geu.f64 	%p61, %fd320, %fd323;
	@%p61 bra 	$L__BB0_47;
	setp.gt.f64 	%p64, %fd70, %fd71;
	selp.f64 	%fd324, %fd70, %fd71, %p64;
	selp.f64 	%fd325, %fd69, %fd324, %p59;
	selp.f64 	%fd326, %fd325, %fd324, %p58;
	rcp.rn.f64 	%fd327, %fd326;
	mul.f64 	%fd69, %fd69, %fd327;
	mul.f64 	%fd70, %fd70, %fd327;
	mul.f64 	%fd71, %fd71, %fd327;
$L__BB0_22:
	ld.global.u32 	%r19, [%rd1+80];
	setp.eq.s32 	%p65, %r19, 1;
	@%p65 bra 	$L__BB0_34;
	setp.ne.s32 	%p66, %r19, 0;
	@%p66 bra 	$L__BB0_35;
	ld.global.u32 	%r21, [seed];
	mad.lo.s32 	%r22, %r21, 214013, 2531011;
	shr.s32 	%r23, %r22, 31;
	shr.u32 	%r24, %r23, 9;
	add.s32 	%r25, %r22, %r24;
	and.b32  	%r26, %r25, -8388608;
	sub.s32 	%r27, %r22, %r26;
	cvt.rn.f64.s32 	%fd349, %r27;
	div.rn.f64 	%fd350, %fd349, 0d415FFFFFC0000000;
	mul.f64 	%fd72, %fd350, 0d401921FB54442D18;
	mad.lo.s32 	%r28, %r27, 214013, 2531011;
	shr.s32 	%r29, %r28, 31;
	shr.u32 	%r30, %r29, 9;
	add.s32 	%r31, %r28, %r30;
	and.b32  	%r32, %r31, -8388608;
	sub.s32 	%r1, %r28, %r32;
	st.global.u32 	[seed], %r1;
	abs.f64 	%fd351, %fd54;
	setp.gt.f64 	%p67, %fd351, 0d3FB999999999999A;
	selp.f64 	%fd352, 0d0000000000000000, 0d3FF0000000000000, %p67;
	selp.f64 	%fd353, 0d3FF0000000000000, 0d0000000000000000, %p67;
	mul.f64 	%fd354, %fd353, %fd59;
	mul.f64 	%fd355, %fd58, 0d0000000000000000;
	sub.f64 	%fd356, %fd354, %fd355;
	mul.f64 	%fd357, %fd57, 0d0000000000000000;
	mul.f64 	%fd358, %fd352, %fd59;
	sub.f64 	%fd359, %fd357, %fd358;
	mul.f64 	%fd360, %fd352, %fd58;
	mul.f64 	%fd361, %fd353, %fd57;
	sub.f64 	%fd362, %fd360, %fd361;
	mul.f64 	%fd363, %fd359, %fd359;
	fma.rn.f64 	%fd364, %fd356, %fd356, %fd363;
	fma.rn.f64 	%fd365, %fd362, %fd362, %fd364;
	sqrt.rn.f64 	%fd366, %fd365;
	rcp.rn.f64 	%fd367, %fd366;
	mul.f64 	%fd73, %fd356, %fd367;
	mul.f64 	%fd74, %fd359, %fd367;
	mul.f64 	%fd75, %fd362, %fd367;
	abs.f64 	%fd76, %fd72;
	setp.neu.f64 	%p68, %fd76, 0d7FF0000000000000;
	@%p68 bra 	$L__BB0_26;
	mov.f64 	%fd373, 0d0000000000000000;
	mul.rn.f64 	%fd570, %fd72, %fd373;
	mov.b32 	%r57, 1;
	bra.uni 	$L__BB0_29;
$L__BB0_26:
	mul.f64 	%fd368, %fd72, 0d3FE45F306DC9C883;
	cvt.rni.s32.f64 	%r56, %fd368;
	cvt.rn.f64.s32 	%fd369, %r56;
	fma.rn.f64 	%fd370, %fd369, 0dBFF921FB54442D18, %fd72;
	fma.rn.f64 	%fd371, %fd369, 0dBC91A62633145C00, %fd370;
	fma.rn.f64 	%fd570, %fd369, 0dB97B839A252049C0, %fd371;
	setp.ltu.f64 	%p69, %fd76, 0d41E0000000000000;
	@%p69 bra 	$L__BB0_28;
	{ // callseq 1, 0
	.param .b64 param0;
	st.param.f64 	[param0], %fd72;
	.param .align 16 .b8 retval0[16];
	call.uni (retval0), 
	__internal_trig_reduction_slowpathd, 
	(
	param0
	);
	ld.param.f64 	%fd570, [retval0];
	ld.param.b32 	%r56, [retval0+8];
	} // callseq 1
$L__BB0_28:
	add.s32 	%r57, %r56, 1;
$L__BB0_29:
	setp.neu.f64 	%p70, %fd76, 0d7FF0000000000000;
	shl.b32 	%r35, %r57, 6;
	cvt.u64.u32 	%rd16, %r35;
	and.b64  	%rd17, %rd16, 64;
	mov.u64 	%rd18, __cudart_sin_cos_coeffs;
	add.s64 	%rd19, %rd18, %rd17;
	mul.rn.f64 	%fd374, %fd570, %fd570;
	and.b32  	%r36, %r57, 1;
	setp.eq.b32 	%p71, %r36, 1;
	selp.f64 	%fd375, 0dBDA8FF8320FD8164, 0d3DE5DB65F9785EBA, %p71;
	ld.global.nc.v2.f64 	{%fd376, %fd377}, [%rd19];
	fma.rn.f64 	%fd378, %fd375, %fd374, %fd376;
	fma.rn.f64 	%fd379, %fd378, %fd374, %fd377;
	ld.global.nc.v2.f64 	{%fd380, %fd381}, [%rd19+16];
	fma.rn.f64 	%fd382, %fd379, %fd374, %fd380;
	fma.rn.f64 	%fd383, %fd382, %fd374, %fd381;
	ld.global.nc.v2.f64 	{%fd384, %fd385}, [%rd19+32];
	fma.rn.f64 	%fd386, %fd383, %fd374, %fd384;
	fma.rn.f64 	%fd387, %fd386, %fd374, %fd385;
	fma.rn.f64 	%fd388, %fd387, %fd570, %fd570;
	fma.rn.f64 	%fd389, %fd387, %fd374, 0d3FF0000000000000;
	selp.f64 	%fd390, %fd389, %fd388, %p71;
	and.b32  	%r37, %r57, 2;
	setp.eq.s32 	%p72, %r37, 0;
	mov.f64 	%fd391, 0d0000000000000000;
	sub.f64 	%fd392, %fd391, %fd390;
	selp.f64 	%fd393, %fd390, %fd392, %p72;
	mul.f64 	%fd82, %fd73, %fd393;
	mul.f64 	%fd83, %fd74, %fd393;
	mul.f64 	%fd84, %fd75, %fd393;
	@%p70 bra 	$L__BB0_31;
	mov.f64 	%fd399, 0d0000000000000000;
	mul.rn.f64 	%fd571, %fd72, %fd399;
	mov.b32 	%r58, 0;
	bra.uni 	$L__BB0_33;
$L__BB0_31:
	mul.f64 	%fd394, %fd72, 0d3FE45F306DC9C883;
	cvt.rni.s32.f64 	%r58, %fd394;
	cvt.rn.f64.s32 	%fd395, %r58;
	fma.rn.f64 	%fd396, %fd395, 0dBFF921FB54442D18, %fd72;
	fma.rn.f64 	%fd397, %fd395, 0dBC91A62633145C00, %fd396;
	fma.rn.f64 	%fd571, %fd395, 0dB97B839A252049C0, %fd397;
	setp.ltu.f64 	%p73, %fd76, 0d41E0000000000000;
	@%p73 bra 	$L__BB0_33;
	{ // callseq 2, 0
	.param .b64 param0;
	st.param.f64 	[param0], %fd72;
	.param .align 16 .b8 retval0[16];
	call.uni (retval0), 
	__internal_trig_reduction_slowpathd, 
	(
	param0
	);
	ld.param.f64 	%fd571, [retval0];
	ld.param.b32 	%r58, [retval0+8];
	} // callseq 2
$L__BB0_33:
	ld.param.u32 	%r53, [_Z8radianceRK3RayiPt_param_1];
	cvt.rn.f64.s32 	%fd400, %r1;
	div.rn.f64 	%fd401, %fd400, 0d415FFFFFC0000000;
	sqrt.rn.f64 	%fd402, %fd401;
	add.u64 	%rd20, %SP, 144;
	add.u64 	%rd21, %SPL, 144;
	shl.b32 	%r40, %r58, 6;
	cvt.u64.u32 	%rd22, %r40;
	and.b64  	%rd23, %rd22, 64;
	mov.u64 	%rd24, __cudart_sin_cos_coeffs;
	add.s64 	%rd25, %rd24, %rd23;
	mul.rn.f64 	%fd403, %fd571, %fd571;
	and.b32  	%r41, %r58, 1;
	setp.eq.b32 	%p74, %r41, 1;
	selp.f64 	%fd404, 0dBDA8FF8320FD8164, 0d3DE5DB65F9785EBA, %p74;
	ld.global.nc.v2.f64 	{%fd405, %fd406}, [%rd25];
	fma.rn.f64 	%fd407, %fd404, %fd403, %fd405;
	fma.rn.f64 	%fd408, %fd407, %fd403, %fd406;
	ld.global.nc.v2.f64 	{%fd409, %fd410}, [%rd25+16];
	fma.rn.f64 	%fd411, %fd408, %fd403, %fd409;
	fma.rn.f64 	%fd412, %fd411, %fd403, %fd410;
	ld.global.nc.v2.f64 	{%fd413, %fd414}, [%rd25+32];
	fma.rn.f64 	%fd415, %fd412, %fd403, %fd413;
	fma.rn.f64 	%fd416, %fd415, %fd403, %fd414;
	fma.rn.f64 	%fd417, %fd416, %fd571, %fd571;
	fma.rn.f64 	%fd418, %fd416, %fd403, 0d3FF0000000000000;
	selp.f64 	%fd419, %fd418, %fd417, %p74;
	and.b32  	%r42, %r58, 2;
	setp.eq.s32 	%p75, %r42, 0;
	mov.f64 	%fd420, 0d0000000000000000;
	sub.f64 	%fd421, %fd420, %fd419;
	selp.f64 	%fd422, %fd419, %fd421, %p75;
	mul.f64 	%fd423, %fd59, %fd74;
	mul.f64 	%fd424, %fd58, %fd75;
	sub.f64 	%fd425, %fd424, %fd423;
	mul.f64 	%fd426, %fd425, %fd422;
	mul.f64 	%fd427, %fd57, %fd75;
	mul.f64 	%fd428, %fd59, %fd73;
	sub.f64 	%fd429, %fd428, %fd427;
	mul.f64 	%fd430, %fd429, %fd422;
	mul.f64 	%fd431, %fd58, %fd73;
	mul.f64 	%fd432, %fd57, %fd74;
	sub.f64 	%fd433, %fd432, %fd431;
	mul.f64 	%fd434, %fd433, %fd422;
	mul.f64 	%fd435, %fd402, %fd426;
	mul.f64 	%fd436, %fd402, %fd430;
	mul.f64 	%fd437, %fd402, %fd434;
	fma.rn.f64 	%fd438, %fd402, %fd82, %fd435;
	fma.rn.f64 	%fd439, %fd402, %fd83, %fd436;
	fma.rn.f64 	%fd440, %fd402, %fd84, %fd437;
	mov.f64 	%fd441, 0d3FF0000000000000;
	sub.f64 	%fd442, %fd441, %fd401;
	sqrt.rn.f64 	%fd443, %fd442;
	fma.rn.f64 	%fd444, %fd57, %fd443, %fd438;
	fma.rn.f64 	%fd445, %fd58, %fd443, %fd439;
	fma.rn.f64 	%fd446, %fd59, %fd443, %fd440;
	mul.f64 	%fd447, %fd445, %fd445;
	fma.rn.f64 	%fd448, %fd444, %fd444, %fd447;
	fma.rn.f64 	%fd449, %fd446, %fd446, %fd448;
	sqrt.rn.f64 	%fd450, %fd449;
	rcp.rn.f64 	%fd451, %fd450;
	mul.f64 	%fd452, %fd444, %fd451;
	mul.f64 	%fd453, %fd445, %fd451;
	mul.f64 	%fd454, %fd446, %fd451;
	st.local.f64 	[%rd21], %fd51;
	st.local.f64 	[%rd21+8], %fd52;
	st.local.f64 	[%rd21+16], %fd53;
	st.local.f64 	[%rd21+24], %fd452;
	st.local.f64 	[%rd21+32], %fd453;
	st.local.f64 	[%rd21+40], %fd454;
	add.s32 	%r43, %r53, 1;
	{ // callseq 3, 0
	.param .b64 param0;
	st.param.b64 	[param0], %rd20;
	.param .b32 param1;
	st.param.b32 	[param1], %r43;
	.param .align 16 .b8 retval0[24];
	call.uni (retval0), 
	_Z8radianceRK3RayiPt, 
	(
	param0, 
	param1
	);
	ld.param.v2.f64 	{%fd455, %fd456}, [retval0];
	ld.param.f64 	%fd457, [retval0+16];
	} // callseq 3
	ld.global.f64 	%fd461, [%rd1+32];
	fma.rn.f64 	%fd576, %fd69, %fd455, %fd461;
	ld.global.f64 	%fd462, [%rd1+40];
	fma.rn.f64 	%fd577, %fd70, %fd456, %fd462;
	ld.global.f64 	%fd463, [%rd1+48];
	fma.rn.f64 	%fd578, %fd71, %fd457, %fd463;
	bra.uni 	$L__BB0_46;
$L__BB0_34:
	ld.param.u32 	%r52, [_Z8radianceRK3RayiPt_param_1];
	add.u64 	%rd14, %SP, 192;
	add.u64 	%rd15, %SPL, 192;
	add.f64 	%fd328, %fd54, %fd54;
	add.f64 	%fd329, %fd55, %fd55;
	add.f64 	%fd330, %fd56, %fd56;
	mul.f64 	%fd334, %fd328, %fd315;
	mul.f64 	%fd335, %fd329, %fd315;
	mul.f64 	%fd336, %fd330, %fd315;
	sub.f64 	%fd337, %fd4, %fd334;
	sub.f64 	%fd338, %fd5, %fd335;
	sub.f64 	%fd339, %fd6, %fd336;
	st.local.f64 	[%rd15], %fd51;
	st.local.f64 	[%rd15+8], %fd52;
	st.local.f64 	[%rd15+16], %fd53;
	st.local.f64 	[%rd15+24], %fd337;
	st.local.f64 	[%rd15+32], %fd338;
	st.local.f64 	[%rd15+40], %fd339;
	add.s32 	%r20, %r52, 1;
	{ // callseq 0, 0
	.param .b64 param0;
	st.param.b64 	[param0], %rd14;
	.param .b32 param1;
	st.param.b32 	[param1], %r20;
	.param .align 16 .b8 retval0[24];
	call.uni (retval0), 
	_Z8radianceRK3RayiPt, 
	(
	param0, 
	param1
	);
	ld.param.v2.f64 	{%fd340, %fd341}, [retval0];
	ld.param.f64 	%fd342, [retval0+16];
	} // callseq 0
	ld.global.f64 	%fd346, [%rd1+32];
	fma.rn.f64 	%fd576, %fd69, %fd340, %fd346;
	ld.global.f64 	%fd347, [%rd1+40];
	fma.rn.f64 	%fd577, %fd70, %fd341, %fd347;
	ld.global.f64 	%fd348, [%rd1+48];
	fma.rn.f64 	%fd578, %fd71, %fd342, %fd348;
	bra.uni 	$L__BB0_46;
$L__BB0_35:
	ld.param.u32 	%r54, [_Z8radianceRK3RayiPt_param_1];
	add.s32 	%r10, %r54, 1;
	add.u64 	%rd26, %SP, 96;
	add.u64 	%rd27, %SPL, 96;
	add.f64 	%fd464, %fd54, %fd54;
	add.f64 	%fd465, %fd55, %fd55;
	add.f64 	%fd466, %fd56, %fd56;
	mul.f64 	%fd470, %fd464, %fd315;
	mul.f64 	%fd471, %fd465, %fd315;
	mul.f64 	%fd472, %fd466, %fd315;
	sub.f64 	%fd473, %fd4, %fd470;
	sub.f64 	%fd474, %fd5, %fd471;
	sub.f64 	%fd475, %fd6, %fd472;
	st.local.f64 	[%rd27], %fd51;
	st.local.f64 	[%rd27+8], %fd52;
	st.local.f64 	[%rd27+16], %fd53;
	st.local.f64 	[%rd27+24], %fd473;
	st.local.f64 	[%rd27+32], %fd474;
	st.local.f64 	[%rd27+40], %fd475;
	mul.f64 	%fd476, %fd55, %fd58;
	fma.rn.f64 	%fd477, %fd54, %fd57, %fd476;
	fma.rn.f64 	%fd95, %fd56, %fd59, %fd477;
	setp.gt.f64 	%p76, %fd95, 0d0000000000000000;
	mul.f64 	%fd478, %fd58, %fd5;
	fma.rn.f64 	%fd479, %fd57, %fd4, %fd478;
	fma.rn.f64 	%fd96, %fd59, %fd6, %fd479;
	selp.f64 	%fd480, 0d3FDC71C71C71C71C, 0d4002000000000000, %p76;
	mul.f64 	%fd481, %fd96, %fd96;
	mov.f64 	%fd482, 0d3FF0000000000000;
	sub.f64 	%fd483, %fd482, %fd481;
	mul.f64 	%fd484, %fd480, %fd483;
	sub.f64 	%fd97, %fd482, %fd484;
	setp.geu.f64 	%p77, %fd97, 0d0000000000000000;
	@%p77 bra 	$L__BB0_37;
	{ // callseq 8, 0
	.param .b64 param0;
	st.param.b64 	[param0], %rd26;
	.param .b32 param1;
	st.param.b32 	[param1], %r10;
	.param .align 16 .b8 retval0[24];
	call.uni (retval0), 
	_Z8radianceRK3RayiPt, 
	(
	param0, 
	param1
	);
	ld.param.v2.f64 	{%fd548, %fd549}, [retval0];
	ld.param.f64 	%fd550, [retval0+16];
	} // callseq 8
	ld.global.f64 	%fd554, [%rd1+32];
	fma.rn.f64 	%fd576, %fd69, %fd548, %fd554;
	ld.global.f64 	%fd555, [%rd1+40];
	fma.rn.f64 	%fd577, %fd70, %fd549, %fd555;
	ld.global.f64 	%fd556, [%rd1+48];
	fma.rn.f64 	%fd578, %fd71, %fd550, %fd556;
	bra.uni 	$L__BB0_46;
$L__BB0_37:
	setp.leu.f64 	%p78, %fd95, 0d0000000000000000;
	setp.gt.f64 	%p79, %fd95, 0d0000000000000000;
	selp.f64 	%fd485, 0d3FE5555555555555, 0d3FF8000000000000, %p79;
	mul.f64 	%fd486, %fd485, %fd4;
	mul.f64 	%fd487, %fd485, %fd5;
	mul.f64 	%fd488, %fd485, %fd6;
	sqrt.rn.f64 	%fd489, %fd97;
	fma.rn.f64 	%fd490, %fd485, %fd96, %fd489;
	neg.f64 	%fd491, %fd490;
	selp.f64 	%fd492, %fd490, %fd491, %p79;
	mul.f64 	%fd493, %fd54, %fd492;
	mul.f64 	%fd494, %fd55, %fd492;
	mul.f64 	%fd495, %fd56, %fd492;
	sub.f64 	%fd496, %fd486, %fd493;
	sub.f64 	%fd497, %fd487, %fd494;
	sub.f64 	%fd498, %fd488, %fd495;
	mul.f64 	%fd499, %fd497, %fd497;
	fma.rn.f64 	%fd500, %fd496, %fd496, %fd499;
	fma.rn.f64 	%fd501, %fd498, %fd498, %fd500;
	sqrt.rn.f64 	%fd502, %fd501;
	rcp.rn.f64 	%fd503, %fd502;
	mul.f64 	%fd101, %fd496, %fd503;
	mul.f64 	%fd102, %fd497, %fd503;
	mul.f64 	%fd103, %fd498, %fd503;
	@%p78 bra 	$L__BB0_39;
	neg.f64 	%fd572, %fd96;
	bra.uni 	$L__BB0_40;
$L__BB0_39:
	mul.f64 	%fd504, %fd55, %fd102;
	fma.rn.f64 	%fd505, %fd54, %fd101, %fd504;
	fma.rn.f64 	%fd572, %fd56, %fd103, %fd505;
$L__BB0_40:
	ld.param.u32 	%r55, [_Z8radianceRK3RayiPt_param_1];
	mov.f64 	%fd506, 0d3FF0000000000000;
	sub.f64 	%fd507, %fd506, %fd572;
	mul.f64 	%fd508, %fd507, 0d3FEEB851EB851EB8;
	mul.f64 	%fd509, %fd507, %fd508;
	mul.f64 	%fd510, %fd507, %fd509;
	mul.f64 	%fd511, %fd507, %fd510;
	fma.rn.f64 	%fd107, %fd507, %fd511, 0d3FA47AE147AE147B;
	sub.f64 	%fd108, %fd506, %fd107;
	fma.rn.f64 	%fd109, %fd107, 0d3FE0000000000000, 0d3FD0000000000000;
	setp.lt.s32 	%p80, %r55, 2;
	@%p80 bra 	$L__BB0_44;
	ld.global.u32 	%r44, [seed];
	mad.lo.s32 	%r45, %r44, 214013, 2531011;
	shr.s32 	%r46, %r45, 31;
	shr.u32 	%r47, %r46, 9;
	add.s32 	%r48, %r45, %r47;
	and.b32  	%r49, %r48, -8388608;
	sub.s32 	%r50, %r45, %r49;
	st.global.u32 	[seed], %r50;
	cvt.rn.f64.s32 	%fd527, %r50;
	div.rn.f64 	%fd528, %fd527, 0d415FFFFFC0000000;
	setp.geu.f64 	%p81, %fd528, %fd109;
	@%p81 bra 	$L__BB0_43;
	div.rn.f64 	%fd538, %fd107, %fd109;
	{ // callseq 7, 0
	.param .b64 param0;
	st.param.b64 	[param0], %rd26;
	.param .b32 param1;
	st.param.b32 	[param1], %r10;
	.param .align 16 .b8 retval0[24];
	call.uni (retval0), 
	_Z8radianceRK3RayiPt, 
	(
	param0, 
	param1
	);
	ld.param.v2.f64 	{%fd539, %fd540}, [retval0];
	ld.param.f64 	%fd541, [retval0+16];
	} // callseq 7
	mul.f64 	%fd573, %fd538, %fd539;
	mul.f64 	%fd574, %fd538, %fd540;
	mul.f64 	%fd575, %fd538, %fd541;
	bra.uni 	$L__BB0_45;
$L__BB0_43:
	mov.f64 	%fd529, 0d3FF0000000000000;
	sub.f64 	%fd530, %fd529, %fd109;
	div.rn.f64 	%fd531, %fd108, %fd530;
	add.u64 	%rd31, %SP, 0;
	add.u64 	%rd32, %SPL, 0;
	st.local.f64 	[%rd32], %fd51;
	st.local.f64 	[%rd32+8], %fd52;
	st.local.f64 	[%rd32+16], %fd53;
	st.local.f64 	[%rd32+24], %fd101;
	st.local.f64 	[%rd32+32], %fd102;
	st.local.f64 	[%rd32+40], %fd103;
	{ // callseq 6, 0
	.param .b64 param0;
	st.param.b64 	[param0], %rd31;
	.param .b32 param1;
	st.param.b32 	[param1], %r10;
	.param .align 16 .b8 retval0[24];
	call.uni (retval0), 
	_Z8radianceRK3RayiPt, 
	(
	param0, 
	param1
	);
	ld.param.v2.f64 	{%fd532, %fd533}, [retval0];
	ld.param.f64 	%fd534, [retval0+16];
	} // callseq 6
	mul.f64 	%fd573, %fd531, %fd532;
	mul.f64 	%fd574, %fd531, %fd533;
	mul.f64 	%fd575, %fd531, %fd534;
	bra.uni 	$L__BB0_45;
$L__BB0_44:
	add.u64 	%rd28, %SP, 48;
	add.u64 	%rd29, %SPL, 48;
	{ // callseq 4, 0
	.param .b64 param0;
	st.param.b64 	[param0], %rd26;
	.param .b32 param1;
	st.param.b32 	[param1], %r10;
	.param .align 16 .b8 retval0[24];
	call.uni (retval0), 
	_Z8radianceRK3RayiPt, 
	(
	param0, 
	param1
	);
	ld.param.v2.f64 	{%fd512, %fd513}, [retval0];
	ld.param.f64 	%fd514, [retval0+16];
	} // callseq 4
	st.local.f64 	[%rd29], %fd51;
	st.local.f64 	[%rd29+8], %fd52;
	st.local.f64 	[%rd29+16], %fd53;
	st.local.f64 	[%rd29+24], %fd101;
	st.local.f64 	[%rd29+32], %fd102;
	st.local.f64 	[%rd29+40], %fd103;
	{ // callseq 5, 0
	.param .b64 param0;
	st.param.b64 	[param0], %rd28;
	.param .b32 param1;
	st.param.b32 	[param1], %r10;
	.param .align 16 .b8 retval0[24];
	call.uni (retval0), 
	_Z8radianceRK3RayiPt, 
	(
	param0, 
	param1
	);
	ld.param.v2.f64 	{%fd518, %fd519}, [retval0];
	ld.param.f64 	%fd520, [retval0+16];
	} // callseq 5
	mul.f64 	%fd524, %fd108, %fd518;
	mul.f64 	%fd525, %fd108, %fd519;
	mul.f64 	%fd526, %fd108, %fd520;
	fma.rn.f64 	%fd573, %fd107, %fd512, %fd524;
	fma.rn.f64 	%fd574, %fd107, %fd513, %fd525;
	fma.rn.f64 	%fd575, %fd107, %fd514, %fd526;
$L__BB0_45:
	ld.global.f64 	%fd545, [%rd1+32];
	fma.rn.f64 	%fd576, %fd69, %fd573, %fd545;
	ld.global.f64 	%fd546, [%rd1+40];
	fma.rn.f64 	%fd577, %fd70, %fd574, %fd546;
	ld.global.f64 	%fd547, [%rd1+48];
	fma.rn.f64 	%fd578, %fd71, %fd575, %fd547;
$L__BB0_46:
	st.param.v2.f64 	[func_retval0], {%fd576, %fd577};
	st.param.f64 	[func_retval0+16], %fd578;
	ret;
$L__BB0_47:
	ld.global.f64 	%fd576, [%rd1+32];
	ld.global.f64 	%fd577, [%rd1+40];
	ld.global.f64 	%fd578, [%rd1+48];
	bra.uni 	$L__BB0_46;

}
	// .globl	_Z9rayTracerP3Veciii
.visible .entry _Z9rayTracerP3Veciii(
	.param .u64 .ptr .align 1 _Z9rayTracerP3Veciii_param_0,
	.param .u32 _Z9rayTracerP3Veciii_param_1,
	.param .u32 _Z9rayTracerP3Veciii_param_2,
	.param .u32 _Z9rayTracerP3Veciii_param_3
)
{
	.local .align 8 .b8 	__local_depot1[48];
	.reg .b64 	%SP;
	.reg .b64 	%SPL;
	.reg .pred 	%p<24>;
	.reg .b16 	%rs<2>;
	.reg .b32 	%r<59>;
	.reg .b64 	%rd<9>;
	.reg .b64 	%fd<198>;

	mov.u64 	%SPL, __local_depot1;
	cvta.local.u64 	%SP, %SPL;
	ld.param.u64 	%rd2, [_Z9rayTracerP3Veciii_param_0];
	ld.param.u32 	%r9, [_Z9rayTracerP3Veciii_param_1];
	ld.param.u32 	%r10, [_Z9rayTracerP3Veciii_param_2];
	ld.param.u32 	%r8, [_Z9rayTracerP3Veciii_param_3];
	cvta.to.global.u64 	%rd3, %rd2;
	cvt.rn.f64.s32 	%fd1, %r9;
	mul.f64 	%fd38, %fd1, 0d3FE06E978D4FDF3B;
	cvt.rn.f64.s32 	%fd2, %r10;
	div.rn.f64 	%fd3, %fd38, %fd2;
	fma.rn.f64 	%fd39, %fd3, 0d3FEFF8929A5E7D34, 0d0000000000000000;
	mul.f64 	%fd40, %fd3, 0dBFA5CC2D1960285F;
	mul.f64 	%fd41, %fd39, %fd39;
	fma.rn.f64 	%fd42, %fd40, %fd40, %fd41;
	sqrt.rn.f64 	%fd43, %fd42;
	rcp.rn.f64 	%fd44, %fd43;
	mul.f64 	%fd45, %fd44, 0d0000000000000000;
	mul.f64 	%fd46, %fd39, %fd44;
	mul.f64 	%fd47, %fd40, %fd44;
	mul.f64 	%fd4, %fd45, 0d3FE06E978D4FDF3B;
	mul.f64 	%fd5, %fd46, 0d3FE06E978D4FDF3B;
	mul.f64 	%fd6, %fd47, 0d3FE06E978D4FDF3B;
	mov.u32 	%r11, %ctaid.y;
	mov.u32 	%r12, %ntid.y;
	mov.u32 	%r13, %tid.y;
	mad.lo.s32 	%r14, %r11, %r12, %r13;
	mov.u32 	%r15, %ctaid.x;
	mov.u32 	%r16, %ntid.x;
	mov.u32 	%r17, %tid.x;
	mad.lo.s32 	%r18, %r15, %r16, %r17;
	cvt.u16.u32 	%rs1, %r18;
	not.b32 	%r19, %r14;
	add.s32 	%r20, %r10, %r19;
	and.b32  	%r21, %r18, 65535;
	mad.lo.s32 	%r22, %r20, %r9, %r21;
	mul.lo.s32 	%r23, %r22, %r22;
	st.global.u32 	[seed], %r23;
	setp.lt.s32 	%p2, %r8, 1;
	cvt.rn.f64.u16 	%fd7, %rs1;
	cvt.rn.f64.s32 	%fd48, %r8;
	rcp.rn.f64 	%fd8, %fd48;
	mul.wide.s32 	%rd4, %r22, 24;
	add.s64 	%rd1, %rd3, %rd4;
	@%p2 bra 	$L__BB1_19;
	mov.f64 	%fd187, 0d3FE0000000000000;
	mov.pred 	%p23, -1;
	neg.s32 	%r1, %r8;
	add.u64 	%rd5, %SP, 0;
$L__BB1_2:
	mov.pred 	%p1, %p23;
	mov.f64 	%fd188, 0d0000000000000000;
	mov.u32 	%r57, %r1;
	mov.f64 	%fd189, %fd188;
	mov.f64 	%fd190, %fd188;
$L__BB1_3:
	ld.global.u32 	%r24, [seed];
	mad.lo.s32 	%r25, %r24, 214013, 2531011;
	shr.s32 	%r26, %r25, 31;
	shr.u32 	%r27, %r26, 9;
	add.s32 	%r28, %r25, %r27;
	and.b32  	%r29, %r28, -8388608;
	sub.s32 	%r3, %r25, %r29;
	cvt.rn.f64.s32 	%fd57, %r3;
	div.rn.f64 	%fd58, %fd57, 0d415FFFFFC0000000;
	add.f64 	%fd13, %fd58, %fd58;
	setp.lt.f64 	%p4, %fd13, 0d3FF0000000000000;
	@%p4 bra 	$L__BB1_5;
	mov.f64 	%fd59, 0d4000000000000000;
	sub.f64 	%fd60, %fd59, %fd13;
	sqrt.rn.f64 	%fd61, %fd60;
	mov.f64 	%fd62, 0d3FF0000000000000;
	sub.f64 	%fd191, %fd62, %fd61;
	bra.uni 	$L__BB1_6;
$L__BB1_5:
	sqrt.rn.f64 	%fd63, %fd13;
	add.f64 	%fd191, %fd63, 0dBFF0000000000000;
$L__BB1_6:
	mad.lo.s32 	%r30, %r3, 214013, 2531011;
	shr.s32 	%r31, %r30, 31;
	shr.u32 	%r32, %r31, 9;
	add.s32 	%r33, %r30, %r32;
	and.b32  	%r34, %r33, -8388608;
	sub.s32 	%r35, %r30, %r34;
	st.global.u32 	[seed], %r35;
	cvt.rn.f64.s32 	%fd64, %r35;
	div.rn.f64 	%fd65, %fd64, 0d415FFFFFC0000000;
	add.f64 	%fd17, %fd65, %fd65;
	setp.lt.f64 	%p5, %fd17, 0d3FF0000000000000;
	@%p5 bra 	$L__BB1_8;
	mov.f64 	%fd66, 0d4000000000000000;
	sub.f64 	%fd67, %fd66, %fd17;
	sqrt.rn.f64 	%fd68, %fd67;
	mov.f64 	%fd69, 0d3FF0000000000000;
	sub.f64 	%fd192, %fd69, %fd68;
	bra.uni 	$L__BB1_9;
$L__BB1_8:
	sqrt.rn.f64 	%fd70, %fd17;
	add.f64 	%fd192, %fd70, 0dBFF0000000000000;
$L__BB1_9:
	add.f64 	%fd71, %fd191, 0d3FE0000000000000;
	fma.rn.f64 	%fd72, %fd71, 0d3FE0000000000000, %fd7;
	div.rn.f64 	%fd73, %fd72, %fd1;
	add.f64 	%fd74, %fd73, 0dBFE0000000000000;
	add.f64 	%fd75, %fd187, %fd192;
	mov.u32 	%r36, %ctaid.y;
	mov.u32 	%r37, %ntid.y;
	mov.u32 	%r38, %tid.y;
	mad.lo.s32 	%r39, %r36, %r37, %r38;
	cvt.rn.f64.u32 	%fd76, %r39;
	fma.rn.f64 	%fd77, %fd75, 0d3FE0000000000000, %fd76;
	div.rn.f64 	%fd78, %fd77, %fd2;
	add.f64 	%fd79, %fd78, 0dBFE0000000000000;
	mul.f64 	%fd80, %fd4, %fd79;
	mul.f64 	%fd81, %fd5, %fd79;
	mul.f64 	%fd82, %fd6, %fd79;
	fma.rn.f64 	%fd83, %fd3, %fd74, %fd80;
	fma.rn.f64 	%fd84, %fd74, 0d0000000000000000, %fd81;
	fma.rn.f64 	%fd85, %fd74, 0d0000000000000000, %fd82;
	add.f64 	%fd86, %fd83, 0d0000000000000000;
	add.f64 	%fd87, %fd84, 0dBFA5CC2D1960285F;
	add.f64 	%fd88, %fd85, 0dBFEFF8929A5E7D34;
	fma.rn.f64 	%fd89, %fd86, 0d4061800000000000, 0d4049000000000000;
	fma.rn.f64 	%fd90, %fd87, 0d4061800000000000, 0d404A000000000000;
	fma.rn.f64 	%fd91, %fd88, 0d4061800000000000, 0d407279999999999A;
	mul.f64 	%fd92, %fd87, %fd87;
	fma.rn.f64 	%fd93, %fd86, %fd86, %fd92;
	fma.rn.f64 	%fd94, %fd88, %fd88, %fd93;
	sqrt.rn.f64 	%fd95, %fd94;
	rcp.rn.f64 	%fd96, %fd95;
	mul.f64 	%fd97, %fd86, %fd96;
	mul.f64 	%fd98, %fd87, %fd96;
	mul.f64 	%fd99, %fd88, %fd96;
	cvta.to.local.u64 	%rd6, %rd5;
	st.local.f64 	[%rd6], %fd89;
	st.local.f64 	[%rd6+8], %fd90;
	st.local.f64 	[%rd6+16], %fd91;
	st.local.f64 	[%rd6+24], %fd97;
	st.local.f64 	[%rd6+32], %fd98;
	st.local.f64 	[%rd6+40], %fd99;
	{ // callseq 9, 0
	.param .b64 param0;
	st.param.b64 	[param0], %rd5;
	.param .b32 param1;
	st.param.b32 	[param1], 0;
	.param .align 16 .b8 retval0[24];
	call.uni (retval0), 
	_Z8radianceRK3RayiPt, 
	(
	param0, 
	param1
	);
	ld.param.v2.f64 	{%fd100, %fd101}, [retval0];
	ld.param.f64 	%fd102, [retval0+16];
	} // callseq 9
	fma.rn.f64 	%fd190, %fd8, %fd100, %fd190;
	fma.rn.f64 	%fd189, %fd8, %fd101, %fd189;
	fma.rn.f64 	%fd188, %fd8, %fd102, %fd188;
	add.s32 	%r57, %r57, 1;
	setp.eq.s32 	%p6, %r57, 0;
	@%p6 bra 	$L__BB1_10;
	bra.uni 	$L__BB1_3;
$L__BB1_10:
	setp.lt.f64 	%p7, %fd190, 0d0000000000000000;
	setp.gt.f64 	%p8, %fd190, 0d3FF0000000000000;
	selp.f64 	%fd107, 0d3FF0000000000000, %fd190, %p8;
	setp.lt.f64 	%p9, %fd189, 0d0000000000000000;
	setp.gt.f64 	%p10, %fd189, 0d3FF0000000000000;
	selp.f64 	%fd108, 0d3FF0000000000000, %fd189, %p10;
	setp.lt.f64 	%p11, %fd188, 0d0000000000000000;
	setp.gt.f64 	%p12, %fd188, 0d3FF0000000000000;
	selp.f64 	%fd109, 0d3FF0000000000000, %fd188, %p12;
	mul.f64 	%fd110, %fd107, 0d3FD0000000000000;
	selp.f64 	%fd111, 0d0000000000000000, %fd110, %p7;
	mul.f64 	%fd112, %fd108, 0d3FD0000000000000;
	selp.f64 	%fd113, 0d0000000000000000, %fd112, %p9;
	mul.f64 	%fd114, %fd109, 0d3FD0000000000000;
	selp.f64 	%fd115, 0d0000000000000000, %fd114, %p11;
	ld.global.f64 	%fd116, [%rd1];
	add.f64 	%fd117, %fd111, %fd116;
	ld.global.f64 	%fd118, [%rd1+8];
	add.f64 	%fd119, %fd113, %fd118;
	ld.global.f64 	%fd120, [%rd1+16];
	add.f64 	%fd121, %fd115, %fd120;
	st.global.f64 	[%rd1], %fd117;
	st.global.f64 	[%rd1+8], %fd119;
	st.global.f64 	[%rd1+16], %fd121;
	mov.f64 	%fd193, 0d0000000000000000;
	mov.b32 	%r58, 0;
	mov.f64 	%fd194, %fd193;
	mov.f64 	%fd195, %fd193;
$L__BB1_11:
	ld.global.u32 	%r41, [seed];
	mad.lo.s32 	%r42, %r41, 214013, 2531011;
	shr.s32 	%r43, %r42, 31;
	shr.u32 	%r44, %r43, 9;
	add.s32 	%r45, %r42, %r44;
	and.b32  	%r46, %r45, -8388608;
	sub.s32 	%r6, %r42, %r46;
	cvt.rn.f64.s32 	%fd122, %r6;
	div.rn.f64 	%fd123, %fd122, 0d415FFFFFC0000000;
	add.f64 	%fd27, %fd123, %fd123;
	setp.lt.f64 	%p13, %fd27, 0d3FF0000000000000;
	@%p13 bra 	$L__BB1_13;
	mov.f64 	%fd124, 0d4000000000000000;
	sub.f64 	%fd125, %fd124, %fd27;
	sqrt.rn.f64 	%fd126, %fd125;
	mov.f64 	%fd127, 0d3FF0000000000000;
	sub.f64 	%fd196, %fd127, %fd126;
	bra.uni 	$L__BB1_14;
$L__BB1_13:
	sqrt.rn.f64 	%fd128, %fd27;
	add.f64 	%fd196, %fd128, 0dBFF0000000000000;
$L__BB1_14:
	mad.lo.s32 	%r47, %r6, 214013, 2531011;
	shr.s32 	%r48, %r47, 31;
	shr.u32 	%r49, %r48, 9;
	add.s32 	%r50, %r47, %r49;
	and.b32  	%r51, %r50, -8388608;
	sub.s32 	%r52, %r47, %r51;
	st.global.u32 	[seed], %r52;
	cvt.rn.f64.s32 	%fd129, %r52;
	div.rn.f64 	%fd130, %fd129, 0d415FFFFFC0000000;
	add.f64 	%fd31, %fd130, %fd130;
	setp.lt.f64 	%p14, %fd31, 0d3FF0000000000000;
	@%p14 bra 	$L__BB1_16;
	mov.f64 	%fd131, 0d4000000000000000;
	sub.f64 	%fd132, %fd131, %fd31;
	sqrt.rn.f64 	%fd133, %fd132;
	mov.f64 	%fd134, 0d3FF0000000000000;
	sub.f64 	%fd197, %fd134, %fd133;
	bra.uni 	$L__BB1_17;
$L__BB1_16:
	sqrt.rn.f64 	%fd135, %fd31;
	add.f64 	%fd197, %fd135, 0dBFF0000000000000;
$L__BB1_17:
	add.f64 	%fd136, %fd196, 0d3FF8000000000000;
	fma.rn.f64 	%fd137, %fd136, 0d3FE0000000000000, %fd7;
	div.rn.f64 	%fd138, %fd137, %fd1;
	add.f64 	%fd139, %fd138, 0dBFE0000000000000;
	add.f64 	%fd140, %fd187, %fd197;
	mov.u32 	%r53, %ctaid.y;
	mov.u32 	%r54, %ntid.y;
	mov.u32 	%r55, %tid.y;
	mad.lo.s32 	%r56, %r53, %r54, %r55;
	cvt.rn.f64.u32 	%fd141, %r56;
	fma.rn.f64 	%fd142, %fd140, 0d3FE0000000000000, %fd141;
	div.rn.f64 	%fd143, %fd142, %fd2;
	add.f64 	%fd144, %fd143, 0dBFE0000000000000;
	mul.f64 	%fd145, %fd4, %fd144;
	mul.f64 	%fd146, %fd5, %fd144;
	mul.f64 	%fd147, %fd6, %fd144;
	fma.rn.f64 	%fd148, %fd3, %fd139, %fd145;
	fma.rn.f64 	%fd149, %fd139, 0d0000000000000000, %fd146;
	fma.rn.f64 	%fd150, %fd139, 0d0000000000000000, %fd147;
	add.f64 	%fd151, %fd148, 0d0000000000000000;
	add.f64 	%fd152, %fd149, 0dBFA5CC2D1960285F;
	add.f64 	%fd153, %fd150, 0dBFEFF8929A5E7D34;
	fma.rn.f64 	%fd154, %fd151, 0d4061800000000000, 0d4049000000000000;
	fma.rn.f64 	%fd155, %fd152, 0d4061800000000000, 0d404A000000000000;
	fma.rn.f64 	%fd156, %fd153, 0d4061800000000000, 0d407279999999999A;
	mul.f64 	%fd157, %fd152, %fd152;
	fma.rn.f64 	%fd158, %fd151, %fd151, %fd157;
	fma.rn.f64 	%fd159, %fd153, %fd153, %fd158;
	sqrt.rn.f64 	%fd160, %fd159;
	rcp.rn.f64 	%fd161, %fd160;
	mul.f64 	%fd162, %fd151, %fd161;
	mul.f64 	%fd163, %fd152, %fd161;
	mul.f64 	%fd164, %fd153, %fd161;
	cvta.to.local.u64 	%rd8, %rd5;
	st.local.f64 	[%rd8], %fd154;
	st.local.f64 	[%rd8+8], %fd155;
	st.local.f64 	[%rd8+16], %fd156;
	st.local.f64 	[%rd8+24], %fd162;
	st.local.f64 	[%rd8+32], %fd163;
	st.local.f64 	[%rd8+40], %fd164;
	{ // callseq 10, 0
	.param .b64 param0;
	st.param.b64 	[param0], %rd5;
	.param .b32 param1;
	st.param.b32 	[param1], 0;
	.param .align 16 .b8 retval0[24];
	call.uni (retval0), 
	_Z8radianceRK3RayiPt, 
	(
	param0, 
	param1
	);
	ld.param.v2.f64 	{%fd165, %fd166}, [retval0];
	ld.param.f64 	%fd167, [retval0+16];
	} // callseq 10
	fma.rn.f64 	%fd195, %fd8, %fd165, %fd195;
	fma.rn.f64 	%fd194, %fd8, %fd166, %fd194;
	fma.rn.f64 	%fd193, %fd8, %fd167, %fd193;
	add.s32 	%r58, %r58, 1;
	setp.ne.s32 	%p15, %r58, %r8;
	@%p15 bra 	$L__BB1_11;
	setp.lt.f64 	%p17, %fd195, 0d0000000000000000;
	setp.gt.f64 	%p18, %fd195, 0d3FF0000000000000;
	selp.f64 	%fd172, 0d3FF0000000000000, %fd195, %p18;
	setp.lt.f64 	%p19, %fd194, 0d0000000000000000;
	setp.gt.f64 	%p20, %fd194, 0d3FF0000000000000;
	selp.f64 	%fd173, 0d3FF0000000000000, %fd194, %p20;
	setp.lt.f64 	%p21, %fd193, 0d0000000000000000;
	setp.gt.f64 	%p22, %fd193, 0d3FF0000000000000;
	selp.f64 	%fd174, 0d3FF0000000000000, %fd193, %p22;
	mul.f64 	%fd175, %fd172, 0d3FD0000000000000;
	selp.f64 	%fd176, 0d0000000000000000, %fd175, %p17;
	mul.f64 	%fd177, %fd173, 0d3FD0000000000000;
	selp.f64 	%fd178, 0d0000000000000000, %fd177, %p19;
	mul.f64 	%fd179, %fd174, 0d3FD0000000000000;
	selp.f64 	%fd180, 0d0000000000000000, %fd179, %p21;
	ld.global.f64 	%fd181, [%rd1];
	add.f64 	%fd182, %fd176, %fd181;
	ld.global.f64 	%fd183, [%rd1+8];
	add.f64 	%fd184, %fd178, %fd183;
	ld.global.f64 	%fd185, [%rd1+16];
	add.f64 	%fd186, %fd180, %fd185;
	st.global.f64 	[%rd1], %fd182;
	st.global.f64 	[%rd1+8], %fd184;
	st.global.f64 	[%rd1+16], %fd186;
	mov.f64 	%fd187, 0d3FF8000000000000;
	mov.pred 	%p23, 0;
	@%p1 bra 	$L__BB1_2;
	bra.uni 	$L__BB1_20;
$L__BB1_19:
	ld.global.f64 	%fd49, [%rd1];
	add.f64 	%fd50, %fd49, 0d0000000000000000;
	ld.global.f64 	%fd51, [%rd1+8];
	add.f64 	%fd52, %fd51, 0d0000000000000000;
	ld.global.f64 	%fd53, [%rd1+16];
	add.f64 	%fd54, %fd53, 0d0000000000000000;
	st.global.f64 	[%rd1], %fd50;
	st.global.f64 	[%rd1+8], %fd52;
	st.global.f64 	[%rd1+16], %fd54;
$L__BB1_20:
	ret;

}
.func  (.param .align 16 .b8 func_retval0[16]) __internal_trig_reduction_slowpathd(
	.param .b64 __internal_trig_reduction_slowpathd_param_0
)
{
	.local .align 8 .b8 	__local_depot2[40];
	.reg .b64 	%SP;
	.reg .b64 	%SPL;
	.reg .pred 	%p<10>;
	.reg .b32 	%r<47>;
	.reg .b64 	%rd<74>;
	.reg .b64 	%fd<5>;

	mov.u64 	%SPL, __local_depot2;
	ld.param.f64 	%fd4, [__internal_trig_reduction_slowpathd_param_0];
	add.u64 	%rd1, %SPL, 0;
	{
	.reg .b32 %temp; 
	mov.b64 	{%temp, %r1}, %fd4;
	}
	shr.u32 	%r2, %r1, 20;
	and.b32  	%r3, %r2, 2047;
	setp.eq.s32 	%p1, %r3, 2047;
	mov.b32 	%r46, 0;
	@%p1 bra 	$L__BB2_9;
	add.s32 	%r20, %r3, -1024;
	mov.b64 	%rd20, %fd4;
	shl.b64 	%rd2, %rd20, 11;
	shr.u32 	%r4, %r20, 6;
	sub.s32 	%r45, 15, %r4;
	sub.s32 	%r21, 19, %r4;
	setp.lt.u32 	%p2, %r20, 128;
	selp.b32 	%r6, 18, %r21, %p2;
	setp.ge.s32 	%p3, %r45, %r6;
	mov.b64 	%rd70, 0;
	@%p3 bra 	$L__BB2_4;
	add.s32 	%r23, %r6, %r4;
	neg.s32 	%r43, %r23;
	or.b64  	%rd3, %rd2, -9223372036854775808;
	mov.b64 	%rd70, 0;
	mov.b32 	%r42, 0;
	mov.u64 	%rd25, __cudart_i2opi_d;
	mov.u32 	%r44, %r45;
$L__BB2_3:
	.pragma "nounroll";
	mul.wide.s32 	%rd22, %r42, 8;
	add.s64 	%rd23, %rd1, %rd22;
	mul.wide.s32 	%rd24, %r44, 8;
	add.s64 	%rd26, %rd25, %rd24;
	ld.global.nc.u64 	%rd27, [%rd26];
	{
	.reg .u32 %r0, %r1, %r2, %r3, %alo, %ahi, %blo, %bhi, %clo, %chi;
	mov.b64 	{%alo,%ahi}, %rd27;
	mov.b64 	{%blo,%bhi}, %rd3;
	mov.b64 	{%clo,%chi}, %rd70;
	mad.lo.cc.u32 	%r0, %alo, %blo, %clo;
	madc.hi.cc.u32 	%r1, %alo, %blo, %chi;
	madc.hi.u32 	%r2, %alo, %bhi, 0;
	mad.lo.cc.u32 	%r1, %alo, %bhi, %r1;
	madc.hi.cc.u32 	%r2, %ahi, %blo, %r2;
	madc.hi.u32 	%r3, %ahi, %bhi, 0;
	mad.lo.cc.u32 	%r1, %ahi, %blo, %r1;
	madc.lo.cc.u32 	%r2, %ahi, %bhi, %r2;
	addc.u32 	%r3, %r3, 0;
	mov.b64 	%rd28, {%r0,%r1};
	mov.b64 	%rd70, {%r2,%r3};
	}
	st.local.u64 	[%rd23], %rd28;
	add.s32 	%r44, %r44, 1;
	add.s32 	%r43, %r43, 1;
	add.s32 	%r42, %r42, 1;
	setp.ne.s32 	%p4, %r43, -15;
	mov.u32 	%r45, %r6;
	@%p4 bra 	$L__BB2_3;
$L__BB2_4:
	cvt.s64.s32 	%rd29, %r45;
	cvt.u64.u32 	%rd30, %r4;
	add.s64 	%rd31, %rd30, %rd29;
	shl.b64 	%rd32, %rd31, 3;
	add.s64 	%rd33, %rd1, %rd32;
	st.local.u64 	[%rd33+-120], %rd70;
	and.b32  	%r15, %r2, 63;
	ld.local.u64 	%rd72, [%rd1+16];
	ld.local.u64 	%rd71, [%rd1+24];
	setp.eq.s32 	%p5, %r15, 0;
	@%p5 bra 	$L__BB2_6;
	shl.b64 	%rd34, %rd71, %r15;
	shr.u64 	%rd35, %rd72, 1;
	xor.b32  	%r24, %r15, 63;
	shr.u64 	%rd36, %rd35, %r24;
	or.b64  	%rd71, %rd34, %rd36;
	ld.local.u64 	%rd37, [%rd1+8];
	shl.b64 	%rd38, %rd72, %r15;
	shr.u64 	%rd39, %rd37, 1;
	shr.u64 	%rd40, %rd39, %r24;
	or.b64  	%rd72, %rd38, %rd40;
$L__BB2_6:
	and.b32  	%r25, %r1, -2147483648;
	shr.u64 	%rd41, %rd71, 62;
	cvt.u32.u64 	%r26, %rd41;
	mov.b64 	{%r27, %r28}, %rd71;
	mov.b64 	{%r29, %r30}, %rd72;
	shf.l.wrap.b32 	%r31, %r30, %r27, 2;
	shf.l.wrap.b32 	%r32, %r27, %r28, 2;
	mov.b64 	%rd42, {%r31, %r32};
	shl.b64 	%rd43, %rd72, 2;
	shr.u64 	%rd44, %rd42, 63;
	cvt.u32.u64 	%r33, %rd44;
	add.s32 	%r34, %r33, %r26;
	setp.eq.s32 	%p6, %r25, 0;
	neg.s32 	%r35, %r34;
	selp.b32 	%r46, %r34, %r35, %p6;
	setp.gt.s64 	%p7, %rd42, -1;
	mov.b64 	%rd45, 0;
	{
	.reg .u32 %r0, %r1, %r2, %r3, %a0, %a1, %a2, %a3, %b0, %b1, %b2, %b3;
	mov.b64 	{%a0,%a1}, %rd45;
	mov.b64 	{%a2,%a3}, %rd45;
	mov.b64 	{%b0,%b1}, %rd43;
	mov.b64 	{%b2,%b3}, %rd42;
	sub.cc.u32 	%r0, %a0, %b0;
	subc.cc.u32 	%r1, %a1, %b1;
	subc.cc.u32 	%r2, %a2, %b2;
	subc.u32 	%r3, %a3, %b3;
	mov.b64 	%rd46, {%r0,%r1};
	mov.b64 	%rd47, {%r2,%r3};
	}
	xor.b32  	%r36, %r25, -2147483648;
	selp.b64 	%rd73, %rd42, %rd47, %p7;
	selp.b64 	%rd14, %rd43, %rd46, %p7;
	selp.b32 	%r17, %r25, %r36, %p7;
	clz.b64 	%r37, %rd73;
	cvt.u64.u32 	%rd15, %r37;
	setp.eq.s32 	%p8, %r37, 0;
	@%p8 bra 	$L__BB2_8;
	cvt.u32.u64 	%r38, %rd15;
	and.b32  	%r39, %r38, 63;
	shl.b64 	%rd48, %rd73, %r39;
	shr.u64 	%rd49, %rd14, 1;
	not.b32 	%r40, %r38;
	and.b32  	%r41, %r40, 63;
	shr.u64 	%rd50, %rd49, %r41;
	or.b64  	%rd73, %rd48, %rd50;
$L__BB2_8:
	mov.b64 	%rd51, -3958705157555305931;
	{
	.reg .u32 %r0, %r1, %r2, %r3, %alo, %ahi, %blo, %bhi;
	mov.b64 	{%alo,%ahi}, %rd73;
	mov.b64 	{%blo,%bhi}, %rd51;
	mul.lo.u32 	%r0, %alo, %blo;
	mul.hi.u32 	%r1, %alo, %blo;
	mad.lo.cc.u32 	%r1, %alo, %bhi, %r1;
	madc.hi.u32 	%r2, %alo, %bhi, 0;
	mad.lo.cc.u32 	%r1, %ahi, %blo, %r1;
	madc.hi.cc.u32 	%r2, %ahi, %blo, %r2;
	madc.hi.u32 	%r3, %ahi, %bhi, 0;
	mad.lo.cc.u32 	%r2, %ahi, %bhi, %r2;
	addc.u32 	%r3, %r3, 0;
	mov.b64 	%rd52, {%r0,%r1};
	mov.b64 	%rd53, {%r2,%r3};
	}
	setp.gt.s64 	%p9, %rd53, 0;
	{
	.reg .u32 %r0, %r1, %r2, %r3, %a0, %a1, %a2, %a3, %b0, %b1, %b2, %b3;
	mov.b64 	{%a0,%a1}, %rd52;
	mov.b64 	{%a2,%a3}, %rd53;
	mov.b64 	{%b0,%b1}, %rd52;
	mov.b64 	{%b2,%b3}, %rd53;
	add.cc.u32 	%r0, %a0, %b0;
	addc.cc.u32 	%r1, %a1, %b1;
	addc.cc.u32 	%r2, %a2, %b2;
	addc.u32 	%r3, %a3, %b3;
	mov.b64 	%rd54, {%r0,%r1};
	mov.b64 	%rd55, {%r2,%r3};
	}
	selp.b64 	%rd56, %rd55, %rd53, %p9;
	selp.s64 	%rd57, -1, 0, %p9;
	sub.s64 	%rd58, %rd57, %rd15;
	cvt.u64.u32 	%rd59, %r17;
	shl.b64 	%rd60, %rd59, 32;
	add.s64 	%rd61, %rd56, 1;
	shr.u64 	%rd62, %rd61, 10;
	add.s64 	%rd63, %rd62, 1;
	shr.u64 	%rd64, %rd63, 1;
	shl.b64 	%rd65, %rd58, 52;
	add.s64 	%rd66, %rd65, %rd64;
	add.s64 	%rd67, %rd66, 4602678819172646912;
	or.b64  	%rd68, %rd67, %rd60;
	mov.b64 	%fd4, %rd68;
$L__BB2_9:
	st.param.f64 	[func_retval0], %fd4;
	st.param.b32 	[func_retval0+8], %r46;
	ret;

}


// ===== COMPILED SASS (sm_100) =====

	.target	sm_100

	.elftype	@"ET_EXEC"


//--------------------- .note.nv.tkinfo           --------------------------
	.section	.note.nv.tkinfo,"",@"SHT_NOTE"
	.sectionflags	@"SHF_NOTE_NV_TKINFO"
	.tkinfo
        /*0018*/ 	.word	0x00000002
        /*0030*/ 	.string	""
        /*0030*/ 	.string	"ptxas"
        /*0030*/ 	.string	"Cuda compilation tools, release 13.0, V13.0.88"
        /*0030*/ 	.string	"Build cuda_13.0.r13.0/compiler.36424714_0"
        /*0030*/ 	.string	"-arch sm_100 -m 64 "



//--------------------- .note.nv.cuinfo           --------------------------
	.section	.note.nv.cuinfo,"",@"SHT_NOTE"
	.sectionflags	@"SHF_NOTE_NV_CUINFO"
        /*0018*/ 	.short	0x0002
        /*001a*/ 	.short	0x0064
        /*001c*/ 	.short	0x0082
	.zero		2


//--------------------- .nv.info                  --------------------------
	.section	.nv.info,"",@"SHT_CUDA_INFO"
	.align	4


	//----- nvinfo : EIATTR_REGCOUNT
	.align		4
        /*0000*/ 	.byte	0x04, 0x2f
        /*0002*/ 	.short	(.L_14 - .L_13)
	.align		4
.L_13:
        /*0004*/ 	.word	index@(_Z9rayTracerP3Veciii)
        /*0008*/ 	.word	0x00000062


	//----- nvinfo : EIATTR_FRAME_SIZE
	.align		4
.L_14:
        /*000c*/ 	.byte	0x04, 0x11
        /*000e*/ 	.short	(.L_16 - .L_15)
	.align		4
.L_15:
        /*0010*/ 	.word	index@($_Z9rayTracerP3Veciii$__internal_trig_reduction_slowpathd)
        /*0014*/ 	.word	0x00000030


	//----- nvinfo : EIATTR_FRAME_SIZE
	.align		4
.L_16:
        /*0018*/ 	.byte	0x04, 0x11
        /*001a*/ 	.short	(.L_18 - .L_17)
	.align		4
.L_17:
        /*001c*/ 	.word	index@($__internal_2_$__cuda_sm20_dsqrt_rn_f64_mediumpath_v1)
        /*0020*/ 	.word	0x00000030


	//----- nvinfo : EIATTR_FRAME_SIZE
	.align		4
.L_18:
        /*0024*/ 	.byte	0x04, 0x11
        /*0026*/ 	.short	(.L_20 - .L_19)
	.align		4
.L_19:
        /*0028*/ 	.word	index@($__internal_1_$__cuda_sm20_div_rn_f64_full)
        /*002c*/ 	.word	0x00000030


	//----- nvinfo : EIATTR_FRAME_SIZE
	.align		4
.L_20:
        /*0030*/ 	.byte	0x04, 0x11
        /*0032*/ 	.short	(.L_22 - .L_21)
	.align		4
.L_21:
        /*0034*/ 	.word	index@($__internal_0_$__cuda_sm20_dblrcp_rn_slowpath_v3)
        /*0038*/ 	.word	0x00000030


	//----- nvinfo : EIATTR_FRAME_SIZE
	.align		4
.L_22:
        /*003c*/ 	.byte	0x04, 0x11
        /*003e*/ 	.short	(.L_24 - .L_23)
	.align		4
.L_23:
        /*0040*/ 	.word	index@($_Z9rayTracerP3Veciii$_Z8radianceRK3RayiPt)
        /*0044*/ 	.word	0x00000030


	//----- nvinfo : EIATTR_FRAME_SIZE
	.align		4
.L_24:
        /*0048*/ 	.byte	0x04, 0x11
        /*004a*/ 	.short	(.L_26 - .L_25)
	.align		4
.L_25:
        /*004c*/ 	.word	index@(_Z9rayTracerP3Veciii)
        /*0050*/ 	.word	0x00000030


	//----- nvinfo : EIATTR_MIN_STACK_SIZE
	.align		4
.L_26:
        /*0054*/ 	.byte	0x04, 0x12
        /*0056*/ 	.short	(.L_28 - .L_27)
	.align		4
.L_27:
        /*0058*/ 	.word	index@(_Z9rayTracerP3Veciii)
        /*005c*/ 	.word	0x00000030
.L_28:


//--------------------- .nv.compat                --------------------------
	.section	.nv.compat,"",@"SHT_CUDA_COMPAT_INFO"
	.align	4
        /*0000*/ 	.byte	0x02, 0x09, 0x00, 0x00, 0x02, 0x02, 0x01, 0x00, 0x02, 0x05, 0x05, 0x00, 0x03, 0x07, 0x01, 0x01
        /*0010*/ 	.byte	0x02, 0x03, 0x00, 0x00, 0x02, 0x06, 0x01, 0x00, 0x04, 0x0b, 0x08, 0x00, 0x01, 0x00, 0x00, 0x00
        /*0020*/ 	.byte	0x00, 0x00, 0x00, 0x00


//--------------------- .nv.info._Z9rayTracerP3Veciii --------------------------
	.section	.nv.info._Z9rayTracerP3Veciii,"",@"SHT_CUDA_INFO"
	.sectionflags	@""
	.align	4


	//----- nvinfo : EIATTR_CUDA_API_VERSION
	.align		4
        /*0000*/ 	.byte	0x04, 0x37
        /*0002*/ 	.short	(.L_30 - .L_29)
.L_29:
        /*0004*/ 	.word	0x00000082


	//----- nvinfo : EIATTR_KPARAM_INFO
	.align		4
.L_30:
        /*0008*/ 	.byte	0x04, 0x17
        /*000a*/ 	.short	(.L_32 - .L_31)
.L_31:
        /*000c*/ 	.word	0x00000000
        /*0010*/ 	.short	0x0003
        /*0012*/ 	.short	0x0010
        /*0014*/ 	.byte	0x00, 0xf0, 0x11, 0x00


	//----- nvinfo : EIATTR_KPARAM_INFO
	.align		4
.L_32:
        /*0018*/ 	.byte	0x04, 0x17
        /*001a*/ 	.short	(.L_34 - .L_33)
.L_33:
        /*001c*/ 	.word	0x00000000
        /*0020*/ 	.short	0x0002
        /*0022*/ 	.short	0x000c
        /*0024*/ 	.byte	0x00, 0xf0, 0x11, 0x00


	//----- nvinfo : EIATTR_KPARAM_INFO
	.align		4
.L_34:
        /*0028*/ 	.byte	0x04, 0x17
        /*002a*/ 	.short	(.L_36 - .L_35)
.L_35:
        /*002c*/ 	.word	0x00000000
        /*0030*/ 	.short	0x0001
        /*0032*/ 	.short	0x0008
        /*0034*/ 	.byte	0x00, 0xf0, 0x11, 0x00


	//----- nvinfo : EIATTR_KPARAM_INFO
	.align		4
.L_36:
        /*0038*/ 	.byte	0x04, 0x17
        /*003a*/ 	.short	(.L_38 - .L_37)
.L_37:
        /*003c*/ 	.word	0x00000000
        /*0040*/ 	.short	0x0000
        /*0042*/ 	.short	0x0000
        /*0044*/ 	.byte	0x00, 0xf5, 0x21, 0x00


	//----- nvinfo : EIATTR_SPARSE_MMA_MASK
	.align		4
.L_38:
        /*0048*/ 	.byte	0x03, 0x50
        /*004a*/ 	.short	0x0000


	//----- nvinfo : EIATTR_MAXREG_COUNT
	.align		4
        /*004c*/ 	.byte	0x03, 0x1b
        /*004e*/ 	.short	0x00ff


	//----- nvinfo : EIATTR_MERCURY_ISA_VERSION
	.align		4
        /*0050*/ 	.byte	0x03, 0x5f
        /*0052*/ 	.short	0x0101


	//----- nvinfo : EIATTR_VRC_CTA_INIT_COUNT
	.align		4
        /*0054*/ 	.byte	0x02, 0x4a
	.zero		1
	.zero		1


	//----- nvinfo : EIATTR_EXIT_INSTR_OFFSETS
	.align		4
        /*0058*/ 	.byte	0x04, 0x1c
        /*005a*/ 	.short	(.L_40 - .L_39)


	//   ....[0]....
.L_39:
        /*005c*/ 	.word	0x000038f0


	//   ....[1]....
        /*0060*/ 	.word	0x00003990


	//----- nvinfo : EIATTR_CRS_STACK_SIZE
	.align		4
.L_40:
        /*0064*/ 	.byte	0x04, 0x1e
        /*0066*/ 	.short	(.L_42 - .L_41)
.L_41:
        /*0068*/ 	.word	0x00000000


	//----- nvinfo : EIATTR_CBANK_PARAM_SIZE
	.align		4
.L_42:
        /*006c*/ 	.byte	0x03, 0x19
        /*006e*/ 	.short	0x0014


	//----- nvinfo : EIATTR_PARAM_CBANK
	.align		4
        /*0070*/ 	.byte	0x04, 0x0a
        /*0072*/ 	.short	(.L_44 - .L_43)
	.align		4
.L_43:
        /*0074*/ 	.word	index@(.nv.constant0._Z9rayTracerP3Veciii)
        /*0078*/ 	.short	0x0380
        /*007a*/ 	.short	0x0014


	//----- nvinfo : EIATTR_SW_WAR
	.align		4
.L_44:
        /*007c*/ 	.byte	0x04, 0x36
        /*007e*/ 	.short	(.L_46 - .L_45)
.L_45:
        /*0080*/ 	.word	0x00000008
.L_46:


//--------------------- .nv.callgraph             --------------------------
	.section	.nv.callgraph,"",@"SHT_CUDA_CALLGRAPH"
	.align	4
	.sectionentsize	8
	.align		4
        /*0000*/ 	.word	0x00000000
	.align		4
        /*0004*/ 	.word	0xffffffff
	.align		4
        /*0008*/ 	.word	0x00000000
	.align		4
        /*000c*/ 	.word	0xfffffffe
	.align		4
        /*0010*/ 	.word	0x00000000
	.align		4
        /*0014*/ 	.word	0xfffffffd
	.align		4
        /*0018*/ 	.word	0x00000000
	.align		4
        /*001c*/ 	.word	0xfffffffc


//--------------------- .nv.constant4             --------------------------
	.section	.nv.constant4,"a",@progbits
	.align	8
	.align		8
.nv.constant4:
        /*0000*/ 	.dword	precalc_xorwow_matrix
	.align		8
        /*0008*/ 	.dword	precalc_xorwow_offset_matrix
	.align		8
        /*0010*/ 	.dword	mrg32k3aM1
	.align		8
        /*0018*/ 	.dword	mrg32k3aM2
	.align		8
        /*0020*/ 	.dword	mrg32k3aM1SubSeq
	.align		8
        /*0028*/ 	.dword	mrg32k3aM2SubSeq
	.align		8
        /*0030*/ 	.dword	mrg32k3aM1Seq
	.align		8
        /*0038*/ 	.dword	mrg32k3aM2Seq
	.align		8
        /*0040*/ 	.dword	seed
	.align		8
        /*0048*/ 	.dword	spheres
	.align		8
        /*0050*/ 	.dword	__cudart_i2opi_d
	.align		8
        /*0058*/ 	.dword	__cudart_sin_cos_coeffs


//--------------------- .nv.constant3             --------------------------
	.section	.nv.constant3,"a",@progbits
	.align	8
.nv.constant3:
	.type		__cr_lgamma_table,@object
	.size		__cr_lgamma_table,(.L_8 - __cr_lgamma_table)
__cr_lgamma_table:
        /*0000*/ 	.byte	0x00, 0x00, 0x00, 0x00, 0x00, 0x00, 0x00, 0x00, 0x00, 0x00, 0x00, 0x00, 0x00, 0x00, 0x00, 0x00
        /*0010*/ 	.byte	0xef, 0x39, 0xfa, 0xfe, 0x42, 0x2e, 0xe6, 0x3f, 0x02, 0x20, 0x2a, 0xfa, 0x0b, 0xab, 0xfc, 0x3f
        /*0020*/ 	.byte	0xf9, 0x2c, 0x92, 0x7c, 0xa7, 0x6c, 0x09, 0x40, 0xc9, 0x79, 0x44, 0x3c, 0x64, 0x26, 0x13, 0x40
        /*0030*/ 	.byte	0xca, 0x01, 0xcf, 0x3a, 0x27, 0x51, 0x1a, 0x40, 0x30, 0xcc, 0x2d, 0xf3, 0xe1, 0x0c, 0x21, 0x40
        /*0040*/ 	.byte	0x0d, 0xb7, 0xfc, 0x82, 0x8e, 0x35, 0x25, 0x40
.L_8:


//--------------------- .text._Z9rayTracerP3Veciii --------------------------
	.section	.text._Z9rayTracerP3Veciii,"ax",@progbits
	.align	128
        .global         _Z9rayTracerP3Veciii
        .type           _Z9rayTracerP3Veciii,@function
        .size           _Z9rayTracerP3Veciii,(.L_x_170 - _Z9rayTracerP3Veciii)
        .other          _Z9rayTracerP3Veciii,@"STO_CUDA_ENTRY STV_DEFAULT"
_Z9rayTracerP3Veciii:
.text._Z9rayTracerP3Veciii:
[----:B------:R-:W0:Y:S01]  /*0000*/  LDC R1, c[0x0][0x37c] ;  /* 0x0000df00ff017b82 */ /* 0x000e220000000800 */
[----:B------:R-:W1:Y:S01]  /*0010*/  LDCU.64 UR4, c[0x0][0x388] ;  /* 0x00007100ff0477ac */ /* 0x000e620008000a00 */
[----:B------:R-:W-:Y:S02]  /*0020*/  IMAD.MOV.U32 R2, RZ, RZ, 0x1 ;  /* 0x00000001ff027424 */ /* 0x000fe400078e00ff */
[----:B0-----:R-:W-:Y:S01]  /*0030*/  VIADD R1, R1, 0xffffffd0 ;  /* 0xffffffd001017836 */ /* 0x001fe20000000000 */
[----:B-1----:R-:W0:Y:S01]  /*0040*/  I2F.F64 R38, UR5 ;  /* 0x0000000500267d12 */ /* 0x002e220008201c00 */
[----:B------:R-:W-:-:S07]  /*0050*/  UMOV UR5, 0x3fe06e97 ;  /* 0x3fe06e9700057882 */ /* 0x000fce0000000000 */
[----:B------:R-:W1:Y:S01]  /*0060*/  I2F.F64 R44, UR4 ;  /* 0x00000004002c7d12 */ /* 0x000e620008201c00 */
[----:B------:R-:W-:-:S07]  /*0070*/  UMOV UR4, 0x8d4fdf3b ;  /* 0x8d4fdf3b00047882 */ /* 0x000fce0000000000 */
[----:B0-----:R-:W0:Y:S02]  /*0080*/  MUFU.RCP64H R3, R39 ;  /* 0x0000002700037308 */ /* 0x001e240000001800 */
[----:B0-----:R-:W-:-:S08]  /*0090*/  DFMA R4, -R38, R2, 1 ;  /* 0x3ff000002604742b */ /* 0x001fd00000000102 */
[----:B------:R-:W-:-:S08]  /*00a0*/  DFMA R4, R4, R4, R4 ;  /* 0x000000040404722b */ /* 0x000fd00000000004 */
[----:B------:R-:W-:Y:S02]  /*00b0*/  DFMA R2, R2, R4, R2 ;  /* 0x000000040202722b */ /* 0x000fe40000000002 */
[----:B-1----:R-:W-:Y:S01]  /*00c0*/  DMUL R4, R44, UR4 ;  /* 0x000000042c047c28 */ /* 0x002fe20008000000 */
[----:B------:R-:W0:Y:S01]  /*00d0*/  LDCU UR4, c[0x0][0x2f8] ;  /* 0x00005f00ff0477ac */ /* 0x000e220008000800 */
[----:B------:R-:W1:Y:S04]  /*00e0*/  LDCU UR5, c[0x0][0x2fc] ;  /* 0x00005f80ff0577ac */ /* 0x000e680008000800 */
[----:B------:R-:W-:-:S04]  /*00f0*/  DFMA R6, -R38, R2, 1 ;  /* 0x3ff000002606742b */ /* 0x000fc80000000102 */
[----:B------:R-:W-:-:S04]  /*0100*/  FSETP.GEU.AND P2, PT, |R5|, 6.5827683646048100446e-37, PT ;  /* 0x036000000500780b */ /* 0x000fc80003f4e200 */
[----:B------:R-:W-:Y:S01]  /*0110*/  DFMA R6, R2, R6, R2 ;  /* 0x000000060206722b */ /* 0x000fe20000000002 */
[----:B0-----:R-:W-:-:S07]  /*0120*/  IADD3 R16, P1, PT, R1, UR4, RZ ;  /* 0x0000000401107c10 */ /* 0x001fce000ff3e0ff */
[----:B------:R-:W-:-:S08]  /*0130*/  DMUL R36, R4, R6 ;  /* 0x0000000604247228 */ /* 0x000fd00000000000 */
[----:B------:R-:W-:-:S08]  /*0140*/  DFMA R2, -R38, R36, R4 ;  /* 0x000000242602722b */ /* 0x000fd00000000104 */
[----:B------:R-:W-:Y:S01]  /*0150*/  DFMA R36, R6, R2, R36 ;  /* 0x000000020624722b */ /* 0x000fe20000000024 */
[----:B-1----:R-:W-:-:S09]  /*0160*/  IMAD.X R2, RZ, RZ, UR5, P1 ;  /* 0x00000005ff027e24 */ /* 0x002fd200088e06ff */
[----:B------:R-:W-:-:S05]  /*0170*/  FFMA R0, RZ, R39, R37 ;  /* 0x00000027ff007223 */ /* 0x000fca0000000025 */
[----:B------:R-:W-:-:S13]  /*0180*/  FSETP.GT.AND P0, PT, |R0|, 1.469367938527859385e-39, PT ;  /* 0x001000000000780b */ /* 0x000fda0003f04200 */
[----:B------:R-:W-:Y:S05]  /*0190*/  @P0 BRA P2, `(.L_x_0) ;  /* 0x00000000001c0947 */ /* 0x000fea0001000000 */
[----:B------:R-:W-:Y:S01]  /*01a0*/  IMAD.MOV.U32 R6, RZ, RZ, R38 ;  /* 0x000000ffff067224 */ /* 0x000fe200078e0026 */
[----:B------:R-:W-:Y:S01]  /*01b0*/  MOV R20, 0x1f0 ;  /* 0x000001f000147802 */ /* 0x000fe20000000f00 */
[----:B------:R-:W-:Y:S02]  /*01c0*/  IMAD.MOV.U32 R7, RZ, RZ, R39 ;  /* 0x000000ffff077224 */ /* 0x000fe400078e0027 */
[----:B------:R-:W-:-:S07]  /*01d0*/  IMAD.MOV.U32 R21, RZ, RZ, 0x0 ;  /* 0x00000000ff157424 */ /* 0x000fce00078e00ff */
[----:B------:R-:W-:Y:S05]  /*01e0*/  CALL.REL.NOINC `($__internal_1_$__cuda_sm20_div_rn_f64_full) ;  /* 0x000000a4006c7944 */ /* 0x000fea0003c00000 */
[----:B------:R-:W-:Y:S02]  /*01f0*/  IMAD.MOV.U32 R36, RZ, RZ, R4 ;  /* 0x000000ffff247224 */ /* 0x000fe400078e0004 */
[----:B------:R-:W-:-:S07]  /*0200*/  IMAD.MOV.U32 R37, RZ, RZ, R5 ;  /* 0x000000ffff257224 */ /* 0x000fce00078e0005 */
.L_x_0:
[----:B------:R-:W-:Y:S01]  /*0210*/  UMOV UR4, 0x9a5e7d34 ;  /* 0x9a5e7d3400047882 */ /* 0x000fe20000000000 */
[----:B------:R-:W-:Y:S01]  /*0220*/  UMOV UR5, 0x3feff892 ;  /* 0x3feff89200057882 */ /* 0x000fe20000000000 */
[----:B------:R-:W-:Y:S01]  /*0230*/  IMAD.MOV.U32 R12, RZ, RZ, 0x0 ;  /* 0x00000000ff0c7424 */ /* 0x000fe200078e00ff */
[C---:B------:R-:W-:Y:S01]  /*0240*/  DFMA R22, R36.reuse, UR4, RZ ;  /* 0x0000000424167c2b */ /* 0x040fe200080000ff */
[----:B------:R-:W-:Y:S01]  /*0250*/  UMOV UR4, 0x1960285f ;  /* 0x1960285f00047882 */ /* 0x000fe20000000000 */
[----:B------:R-:W-:Y:S01]  /*0260*/  UMOV UR5, 0x3fa5cc2d ;  /* 0x3fa5cc2d00057882 */ /* 0x000fe20000000000 */
[----:B------:R-:W-:Y:S01]  /*0270*/  IMAD.MOV.U32 R13, RZ, RZ, 0x3fd80000 ;  /* 0x3fd80000ff0d7424 */ /* 0x000fe200078e00ff */
[----:B------:R-:W-:Y:S01]  /*0280*/  DMUL R18, R36, -UR4 ;  /* 0x8000000424127c28 */ /* 0x000fe20008000000 */
[----:B------:R-:W-:Y:S03]  /*0290*/  BSSY.RECONVERGENT B6, `(.L_x_1) ;  /* 0x000001b000067945 */ /* 0x000fe60003800200 */
[----:B------:R-:W-:-:S08]  /*02a0*/  DMUL R8, R22, R22 ;  /* 0x0000001616087228 */ /* 0x000fd00000000000 */
[----:B------:R-:W-:-:S06]  /*02b0*/  DFMA R8, R18, R18, R8 ;  /* 0x000000121208722b */ /* 0x000fcc0000000008 */
[----:B------:R-:W0:Y:S04]  /*02c0*/  MUFU.RSQ64H R7, R9 ;  /* 0x0000000900077308 */ /* 0x000e280000001c00 */
[----:B------:R-:W-:-:S04]  /*02d0*/  IADD3 R6, PT, PT, R9, -0x3500000, RZ ;  /* 0xfcb0000009067810 */ /* 0x000fc80007ffe0ff */
[----:B------:R-:W-:Y:S02]  /*02e0*/  ISETP.GE.U32.AND P0, PT, R6, 0x7ca00000, PT ;  /* 0x7ca000000600780c */ /* 0x000fe40003f06070 */
[----:B0-----:R-:W-:-:S08]  /*02f0*/  DMUL R4, R6, R6 ;  /* 0x0000000606047228 */ /* 0x001fd00000000000 */
[----:B------:R-:W-:-:S08]  /*0300*/  DFMA R4, R8, -R4, 1 ;  /* 0x3ff000000804742b */ /* 0x000fd00000000804 */
[----:B------:R-:W-:Y:S02]  /*0310*/  DFMA R12, R4, R12, 0.5 ;  /* 0x3fe00000040c742b */ /* 0x000fe4000000000c */
[----:B------:R-:W-:-:S08]  /*0320*/  DMUL R4, R6, R4 ;  /* 0x0000000406047228 */ /* 0x000fd00000000000 */
[----:B------:R-:W-:-:S08]  /*0330*/  DFMA R12, R12, R4, R6 ;  /* 0x000000040c0c722b */ /* 0x000fd00000000006 */
[----:B------:R-:W-:Y:S02]  /*0340*/  DMUL R14, R8, R12 ;  /* 0x0000000c080e7228 */ /* 0x000fe40000000000 */
[----:B------:R-:W-:Y:S02]  /*0350*/  VIADD R11, R13, 0xfff00000 ;  /* 0xfff000000d0b7836 */ /* 0x000fe40000000000 */
[----:B------:R-:W-:-:S04]  /*0360*/  IMAD.MOV.U32 R10, RZ, RZ, R12 ;  /* 0x000000ffff0a7224 */ /* 0x000fc800078e000c */
[----:B------:R-:W-:-:S08]  /*0370*/  DFMA R20, R14, -R14, R8 ;  /* 0x8000000e0e14722b */ /* 0x000fd00000000008 */
[----:B------:R-:W-:Y:S01]  /*0380*/  DFMA R4, R20, R10, R14 ;  /* 0x0000000a1404722b */ /* 0x000fe2000000000e */
[----:B------:R-:W-:Y:S10]  /*0390*/  @!P0 BRA `(.L_x_2) ;  /* 0x0000000000288947 */ /* 0x000ff40003800000 */
[----:B------:R-:W-:Y:S02]  /*03a0*/  IMAD.MOV.U32 R4, RZ, RZ, R8 ;  /* 0x000000ffff047224 */ /* 0x000fe400078e0008 */
[----:B------:R-:W-:Y:S01]  /*03b0*/  IMAD.MOV.U32 R5, RZ, RZ, R9 ;  /* 0x000000ffff057224 */ /* 0x000fe200078e0009 */
[----:B------:R-:W-:Y:S01]  /*03c0*/  MOV R9, R21 ;  /* 0x0000001500097202 */ /* 0x000fe20000000f00 */
[----:B------:R-:W-:Y:S02]  /*03d0*/  IMAD.MOV.U32 R10, RZ, RZ, R12 ;  /* 0x000000ffff0a7224 */ /* 0x000fe400078e000c */
[----:B------:R-:W-:Y:S01]  /*03e0*/  IMAD.MOV.U32 R8, RZ, RZ, R20 ;  /* 0x000000ffff087224 */ /* 0x000fe200078e0014 */
[----:B------:R-:W-:Y:S01]  /*03f0*/  MOV R20, 0x440 ;  /* 0x0000044000147802 */ /* 0x000fe20000000f00 */
[----:B------:R-:W-:Y:S02]  /*0400*/  IMAD.MOV.U32 R12, RZ, RZ, R14 ;  /* 0x000000ffff0c7224 */ /* 0x000fe400078e000e */
[----:B------:R-:W-:-:S02]  /*0410*/  IMAD.MOV.U32 R13, RZ, RZ, R15 ;  /* 0x000000ffff0d7224 */ /* 0x000fc400078e000f */
[----:B------:R-:W-:-:S07]  /*0420*/  IMAD.MOV.U32 R21, RZ, RZ, 0x0 ;  /* 0x00000000ff157424 */ /* 0x000fce00078e00ff */
[----:B------:R-:W-:Y:S05]  /*0430*/  CALL.REL.NOINC `($__internal_2_$__cuda_sm20_dsqrt_rn_f64_mediumpath_v1) ;  /* 0x000000a800787944 */ /* 0x000fea0003c00000 */
.L_x_2:
[----:B------:R-:W-:Y:S05]  /*0440*/  BSYNC.RECONVERGENT B6 ;  /* 0x0000000000067941 */ /* 0x000fea0003800200 */
.L_x_1:
[----:B------:R-:W0:Y:S01]  /*0450*/  MUFU.RCP64H R7, R5 ;  /* 0x0000000500077308 */ /* 0x000e220000001800 */
[----:B------:R-:W-:Y:S01]  /*0460*/  VIADD R6, R5, 0x300402 ;  /* 0x0030040205067836 */ /* 0x000fe20000000000 */
[----:B------:R-:W1:Y:S01]  /*0470*/  LDCU.64 UR36, c[0x0][0x358] ;  /* 0x00006b00ff2477ac */ /* 0x000e620008000a00 */
[----:B------:R-:W-:Y:S03]  /*0480*/  BSSY.RECONVERGENT B6, `(.L_x_3) ;  /* 0x000000f000067945 */ /* 0x000fe60003800200 */
[----:B------:R-:W-:Y:S01]  /*0490*/  FSETP.GEU.AND P0, PT, |R6|, 5.8789094863358348022e-39, PT ;  /* 0x004004020600780b */ /* 0x000fe20003f0e200 */
[----:B0-----:R-:W-:-:S08]  /*04a0*/  DFMA R8, R6, -R4, 1 ;  /* 0x3ff000000608742b */ /* 0x001fd00000000804 */
[----:B------:R-:W-:-:S08]  /*04b0*/  DFMA R8, R8, R8, R8 ;  /* 0x000000080808722b */ /* 0x000fd00000000008 */
[----:B------:R-:W-:-:S08]  /*04c0*/  DFMA R8, R6, R8, R6 ;  /* 0x000000080608722b */ /* 0x000fd00000000006 */
[----:B------:R-:W-:-:S08]  /*04d0*/  DFMA R10, R8, -R4, 1 ;  /* 0x3ff00000080a742b */ /* 0x000fd00000000804 */
[----:B------:R-:W-:Y:S01]  /*04e0*/  DFMA R6, R8, R10, R8 ;  /* 0x0000000a0806722b */ /* 0x000fe20000000008 */
[----:B-1----:R-:W-:Y:S10]  /*04f0*/  @P0 BRA `(.L_x_4) ;  /* 0x00000000001c0947 */ /* 0x002ff40003800000 */
[----:B------:R-:W-:Y:S01]  /*0500*/  LOP3.LUT R6, R5, 0x7fffffff, RZ, 0xc0, !PT ;  /* 0x7fffffff05067812 */ /* 0x000fe200078ec0ff */
[----:B------:R-:W-:Y:S01]  /*0510*/  IMAD.MOV.U32 R21, RZ, RZ, 0x0 ;  /* 0x00000000ff157424 */ /* 0x000fe200078e00ff */
[----:B------:R-:W-:-:S03]  /*0520*/  MOV R20, 0x550 ;  /* 0x0000055000147802 */ /* 0x000fc60000000f00 */
[----:B------:R-:W-:-:S07]  /*0530*/  VIADD R6, R6, 0xfff00000 ;  /* 0xfff0000006067836 */ /* 0x000fce0000000000 */
[----:B------:R-:W-:Y:S05]  /*0540*/  CALL.REL.NOINC `($__internal_0_$__cuda_sm20_dblrcp_rn_slowpath_v3) ;  /* 0x0000009c00e87944 */ /* 0x000fea0003c00000 */
[----:B------:R-:W-:Y:S02]  /*0550*/  IMAD.MOV.U32 R6, RZ, RZ, R4 ;  /* 0x000000ffff067224 */ /* 0x000fe400078e0004 */
[----:B------:R-:W-:-:S07]  /*0560*/  IMAD.MOV.U32 R7, RZ, RZ, R5 ;  /* 0x000000ffff077224 */ /* 0x000fce00078e0005 */
.L_x_4:
[----:B------:R-:W-:Y:S05]  /*0570*/  BSYNC.RECONVERGENT B6 ;  /* 0x0000000000067941 */ /* 0x000fea0003800200 */
.L_x_3:
[----:B------:R-:W0:Y:S01]  /*0580*/  LDCU UR6, c[0x0][0x390] ;  /* 0x00007200ff0677ac */ /* 0x000e220008000800 */
[----:B------:R-:W1:Y:S01]  /*0590*/  S2R R3, SR_TID.Y ;  /* 0x0000000000037919 */ /* 0x000e620000002200 */
[----:B------:R-:W1:Y:S01]  /*05a0*/  S2UR UR4, SR_CTAID.Y ;  /* 0x00000000000479c3 */ /* 0x000e620000002600 */
[-C--:B------:R-:W-:Y:S01]  /*05b0*/  DMUL R22, R22, R6.reuse ;  /* 0x0000000616167228 */ /* 0x080fe20000000000 */
[----:B------:R-:W2:Y:S01]  /*05c0*/  LDCU.64 UR8, c[0x0][0x388] ;  /* 0x00007100ff0877ac */ /* 0x000ea20008000a00 */
[----:B------:R-:W3:Y:S01]  /*05d0*/  S2R R15, SR_TID.X ;  /* 0x00000000000f7919 */ /* 0x000ee20000002100 */
[-C--:B------:R-:W-:Y:S02]  /*05e0*/  DMUL R18, R18, R6.reuse ;  /* 0x0000000612127228 */ /* 0x080fe40000000000 */
[----:B------:R-:W-:Y:S02]  /*05f0*/  DMUL R24, RZ, R6 ;  /* 0x00000006ff187228 */ /* 0x000fe40000000000 */
[----:B------:R-:W1:Y:S01]  /*0600*/  LDC R0, c[0x0][0x364] ;  /* 0x0000d900ff007b82 */ /* 0x000e620000000800 */
[----:B0-----:R-:W0:Y:S07]  /*0610*/  I2F.F64 R4, UR6 ;  /* 0x0000000600047d12 */ /* 0x001e2e0008201c00 */
[----:B------:R-:W3:Y:S01]  /*0620*/  S2UR UR5, SR_CTAID.X ;  /* 0x00000000000579c3 */ /* 0x000ee20000002500 */
[----:B------:R-:W-:-:S04]  /*0630*/  UISETP.GE.AND UP0, UPT, UR6, 0x1, UPT ;  /* 0x000000010600788c */ /* 0x000fc8000bf06270 */
[----:B------:R-:W-:-:S03]  /*0640*/  UP2UR UR38, UPR, URZ, 0x1 ;  /* 0x00000001ff267883 */ /* 0x000fc60008000000 */
[----:B------:R-:W3:Y:S01]  /*0650*/  LDC R30, c[0x0][0x360] ;  /* 0x0000d800ff1e7b82 */ /* 0x000ee20000000800 */
[----:B0-----:R-:W0:Y:S01]  /*0660*/  MUFU.RCP64H R11, R5 ;  /* 0x00000005000b7308 */ /* 0x001e220000001800 */
[----:B-1----:R-:W-:-:S06]  /*0670*/  IMAD R0, R0, UR4, R3 ;  /* 0x0000000400007c24 */ /* 0x002fcc000f8e0203 */
[----:B------:R-:W1:Y:S01]  /*0680*/  LDC.64 R8, c[0x4][0x40] ;  /* 0x01001000ff087b82 */ /* 0x000e620000000a00 */
[----:B------:R-:W-:Y:S01]  /*0690*/  IADD3 R10, PT, PT, R5, 0x300402, RZ ;  /* 0x00300402050a7810 */ /* 0x000fe20007ffe0ff */
[----:B------:R-:W-:Y:S01]  /*06a0*/  UMOV UR4, 0x8d4fdf3b ;  /* 0x8d4fdf3b00047882 */ /* 0x000fe20000000000 */
[----:B------:R-:W-:Y:S02]  /*06b0*/  LOP3.LUT R0, RZ, R0, RZ, 0x33, !PT ;  /* 0x00000000ff007212 */ /* 0x000fe400078e33ff */
[----:B------:R-:W-:-:S03]  /*06c0*/  FSETP.GEU.AND P0, PT, |R10|, 5.8789094863358348022e-39, PT ;  /* 0x004004020a00780b */ /* 0x000fc60003f0e200 */
[----:B--2---:R-:W-:Y:S01]  /*06d0*/  VIADD R0, R0, UR9 ;  /* 0x0000000900007c36 */ /* 0x004fe20008000000 */
[----:B0-----:R-:W-:Y:S01]  /*06e0*/  DFMA R12, -R4, R10, 1 ;  /* 0x3ff00000040c742b */ /* 0x001fe2000000010a */
[----:B---3--:R-:W-:Y:S01]  /*06f0*/  IMAD R30, R30, UR5, R15 ;  /* 0x000000051e1e7c24 */ /* 0x008fe2000f8e020f */
[----:B------:R-:W-:Y:S02]  /*0700*/  UMOV UR5, 0x3fe06e97 ;  /* 0x3fe06e9700057882 */ /* 0x000fe40000000000 */
[----:B------:R-:W-:Y:S02]  /*0710*/  DMUL R22, R22, UR4 ;  /* 0x0000000416167c28 */ /* 0x000fe40008000000 */
[----:B------:R-:W-:Y:S01]  /*0720*/  LOP3.LUT R3, R30, 0xffff, RZ, 0xc0, !PT ;  /* 0x0000ffff1e037812 */ /* 0x000fe200078ec0ff */
[----:B------:R-:W-:Y:S01]  /*0730*/  DMUL R24, R24, UR4 ;  /* 0x0000000418187c28 */ /* 0x000fe20008000000 */
[----:B------:R-:W0:Y:S01]  /*0740*/  I2F.F64.U16 R30, R30 ;  /* 0x0000001e001e7312 */ /* 0x000e220000101800 */
[----:B------:R-:W-:-:S02]  /*0750*/  DFMA R12, R12, R12, R12 ;  /* 0x0000000c0c0c722b */ /* 0x000fc4000000000c */
[----:B------:R-:W-:Y:S01]  /*0760*/  IMAD R26, R0, UR8, R3 ;  /* 0x00000008001a7c24 */ /* 0x000fe2000f8e0203 */
[----:B------:R-:W-:-:S03]  /*0770*/  DMUL R18, R18, UR4 ;  /* 0x0000000412127c28 */ /* 0x000fc60008000000 */
[----:B------:R-:W-:Y:S02]  /*0780*/  IMAD R3, R26, R26, RZ ;  /* 0x0000001a1a037224 */ /* 0x000fe400078e02ff */
[----:B------:R-:W-:-:S03]  /*0790*/  DFMA R12, R10, R12, R10 ;  /* 0x0000000c0a0c722b */ /* 0x000fc6000000000a */
[----:B-1----:R1:W-:Y:S05]  /*07a0*/  STG.E desc[UR36][R8.64], R3 ;  /* 0x0000000308007986 */ /* 0x0023ea000c101924 */
[----:B------:R-:W-:-:S08]  /*07b0*/  DFMA R28, -R4, R12, 1 ;  /* 0x3ff00000041c742b */ /* 0x000fd0000000010c */
[----:B------:R-:W-:Y:S01]  /*07c0*/  DFMA R28, R12, R28, R12 ;  /* 0x0000001c0c1c722b */ /* 0x000fe2000000000c */
[----:B0-----:R-:W-:Y:S10]  /*07d0*/  @P0 BRA `(.L_x_5) ;  /* 0x00000000001c0947 */ /* 0x001ff40003800000 */
[----:B------:R-:W-:Y:S01]  /*07e0*/  LOP3.LUT R6, R5, 0x7fffffff, RZ, 0xc0, !PT ;  /* 0x7fffffff05067812 */ /* 0x000fe200078ec0ff */
[----:B------:R-:W-:Y:S01]  /*07f0*/  IMAD.MOV.U32 R21, RZ, RZ, 0x0 ;  /* 0x00000000ff157424 */ /* 0x000fe200078e00ff */
[----:B------:R-:W-:-:S03]  /*0800*/  MOV R20, 0x830 ;  /* 0x0000083000147802 */ /* 0x000fc60000000f00 */
[----:B------:R-:W-:-:S07]  /*0810*/  VIADD R6, R6, 0xfff00000 ;  /* 0xfff0000006067836 */ /* 0x000fce0000000000 */
[----:B-1----:R-:W-:Y:S05]  /*0820*/  CALL.REL.NOINC `($__internal_0_$__cuda_sm20_dblrcp_rn_slowpath_v3) ;  /* 0x0000009c00307944 */ /* 0x002fea0003c00000 */
[----:B------:R-:W-:Y:S02]  /*0830*/  IMAD.MOV.U32 R28, RZ, RZ, R4 ;  /* 0x000000ffff1c7224 */ /* 0x000fe400078e0004 */
[----:B------:R-:W-:-:S07]  /*0840*/  IMAD.MOV.U32 R29, RZ, RZ, R5 ;  /* 0x000000ffff1d7224 */ /* 0x000fce00078e0005 */
.L_x_5:
[----:B------:R-:W0:Y:S01]  /*0850*/  LDC.64 R4, c[0x0][0x380] ;  /* 0x0000e000ff047b82 */ /* 0x000e220000000a00 */
[----:B------:R-:W-:Y:S01]  /*0860*/  UISETP.NE.AND UP0, UPT, UR38, URZ, UPT ;  /* 0x000000ff2600728c */ /* 0x000fe2000bf05270 */
[----:B0-----:R-:W-:-:S08]  /*0870*/  IMAD.WIDE R26, R26, 0x18, R4 ;  /* 0x000000181a1a7825 */ /* 0x001fd000078e0204 */
[----:B------:R-:W-:Y:S05]  /*0880*/  BRA.U !UP0, `(.L_x_6) ;  /* 0x00000031081c7547 */ /* 0x000fea000b800000 */
[----:B------:R-:W0:Y:S01]  /*0890*/  LDCU UR41, c[0x0][0x390] ;  /* 0x00007200ff2977ac */ /* 0x000e220008000800 */
[----:B------:R-:W-:Y:S01]  /*08a0*/  UPLOP3.LUT UP0, UPT, UPT, UPT, UPT, 0x80, 0x8 ;  /* 0x000000000008789c */ /* 0x000fe20003f0f070 */
[----:B------:R-:W-:Y:S01]  /*08b0*/  UMOV UR38, 0x0 ;  /* 0x0000000000267882 */ /* 0x000fe20000000000 */
[----:B------:R-:W-:Y:S01]  /*08c0*/  UMOV UR39, 0x3fe00000 ;  /* 0x3fe0000000277882 */ /* 0x000fe20000000000 */
[----:B0-----:R-:W-:-:S12]  /*08d0*/  UIADD3 UR41, UPT, UPT, -UR41, URZ, URZ ;  /* 0x000000ff29297290 */ /* 0x001fd8000fffe1ff */
.L_x_57:
[----:B------:R-:W-:Y:S02]  /*08e0*/  CS2R R54, SRZ ;  /* 0x0000000000367805 */ /* 0x000fe4000001ff00 */
[----:B------:R-:W-:Y:S02]  /*08f0*/  CS2R R52, SRZ ;  /* 0x0000000000347805 */ /* 0x000fe4000001ff00 */
[----:B------:R-:W-:Y:S01]  /*0900*/  CS2R R46, SRZ ;  /* 0x00000000002e7805 */ /* 0x000fe2000001ff00 */
[----:B------:R-:W-:Y:S01]  /*0910*/  UP2UR UR42, UPR, URZ, 0x1 ;  /* 0x00000001ff2a7883 */ /* 0x000fe20008000000 */
[----:B0-----:R-:W-:-:S11]  /*0920*/  UMOV UR40, UR41 ;  /* 0x0000002900287c82 */ /* 0x001fd60008000000 */
.L_x_31:
[----:B-1----:R-:W0:Y:S02]  /*0930*/  LDC.64 R8, c[0x4][0x40] ;  /* 0x01001000ff087b82 */ /* 0x002e240000000a00 */
[----:B0-----:R-:W2:Y:S01]  /*0940*/  LDG.E R8, desc[UR36][R8.64] ;  /* 0x0000002408087981 */ /* 0x001ea2000c1e1900 */
[----:B------:R-:W0:Y:S01]  /*0950*/  MUFU.RCP64H R5, 8388604 ;  /* 0x415fffff00057908 */ /* 0x000e220000001800 */
[----:B------:R-:W-:Y:S02]  /*0960*/  HFMA2 R4, -RZ, RZ, 0, 5.9604644775390625e-08 ;  /* 0x00000001ff047431 */ /* 0x000fe400000001ff */
[----:B------:R-:W-:Y:S01]  /*0970*/  IMAD.MOV.U32 R10, RZ, RZ, -0x40000000 ;  /* 0xc0000000ff0a7424 */ /* 0x000fe200078e00ff */
[----:B------:R-:W-:Y:S01]  /*0980*/  UIADD3 UR40, UPT, UPT, UR40, 0x1, URZ ;  /* 0x0000000128287890 */ /* 0x000fe2000fffe0ff */
[----:B------:R-:W-:Y:S02]  /*0990*/  IMAD.MOV.U32 R11, RZ, RZ, 0x415fffff ;  /* 0x415fffffff0b7424 */ /* 0x000fe400078e00ff */
[----:B------:R-:W-:Y:S01]  /*09a0*/  IMAD.MOV.U32 R17, RZ, RZ, 0x343fd ;  /* 0x000343fdff117424 */ /* 0x000fe200078e00ff */
[----:B------:R-:W-:-:S04]  /*09b0*/  UISETP.NE.AND UP0, UPT, UR40, URZ, UPT ;  /* 0x000000ff2800728c */ /* 0x000fc8000bf05270 */
[----:B------:R-:W-:Y:S01]  /*09c0*/  UP2UR UR43, UPR, URZ, 0x1 ;  /* 0x00000001ff2b7883 */ /* 0x000fe20008000000 */
[----:B0-----:R-:W-:-:S08]  /*09d0*/  DFMA R6, R4, -R10, 1 ;  /* 0x3ff000000406742b */ /* 0x001fd0000000080a */
[----:B------:R-:W-:-:S08]  /*09e0*/  DFMA R6, R6, R6, R6 ;  /* 0x000000060606722b */ /* 0x000fd00000000006 */
[----:B------:R-:W-:Y:S01]  /*09f0*/  DFMA R6, R4, R6, R4 ;  /* 0x000000060406722b */ /* 0x000fe20000000004 */
[----:B--2---:R-:W-:-:S07]  /*0a00*/  IMAD R17, R8, R17, 0x269ec3 ;  /* 0x00269ec308117424 */ /* 0x004fce00078e0211 */
[----:B------:R-:W-:Y:S01]  /*0a10*/  DFMA R8, R6, -R10, 1 ;  /* 0x3ff000000608742b */ /* 0x000fe2000000080a */
[----:B------:R-:W-:-:S04]  /*0a20*/  SHF.R.S32.HI R0, RZ, 0x1f, R17 ;  /* 0x0000001fff007819 */ /* 0x000fc80000011411 */
[----:B------:R-:W-:-:S03]  /*0a30*/  LEA.HI R0, R0, R17, RZ, 0x17 ;  /* 0x0000001100007211 */ /* 0x000fc600078fb8ff */
[----:B------:R-:W-:Y:S01]  /*0a40*/  DFMA R6, R6, R8, R6 ;  /* 0x000000080606722b */ /* 0x000fe20000000006 */
[----:B------:R-:W-:-:S05]  /*0a50*/  LOP3.LUT R0, R0, 0xff800000, RZ, 0xc0, !PT ;  /* 0xff80000000007812 */ /* 0x000fca00078ec0ff */
[----:B------:R-:W-:-:S04]  /*0a60*/  IMAD.IADD R17, R17, 0x1, -R0 ;  /* 0x0000000111117824 */ /* 0x000fc800078e0a00 */
[----:B------:R-:W0:Y:S02]  /*0a70*/  I2F.F64 R4, R17 ;  /* 0x0000001100047312 */ /* 0x000e240000201c00 */
[----:B0-----:R-:W-:Y:S01]  /*0a80*/  DMUL R8, R4, R6 ;  /* 0x0000000604087228 */ /* 0x001fe20000000000 */
[----:B------:R-:W-:-:S07]  /*0a90*/  FSETP.GEU.AND P1, PT, |R5|, 6.5827683646048100446e-37, PT ;  /* 0x036000000500780b */ /* 0x000fce0003f2e200 */
[----:B------:R-:W-:-:S08]  /*0aa0*/  DFMA R10, R8, -R10, R4 ;  /* 0x8000000a080a722b */ /* 0x000fd00000000004 */
[----:B------:R-:W-:-:S10]  /*0ab0*/  DFMA R6, R6, R10, R8 ;  /* 0x0000000a0606722b */ /* 0x000fd40000000008 */
[----:B------:R-:W-:-:S05]  /*0ac0*/  FFMA R0, RZ, 13.999999046325683594, R7 ;  /* 0x415fffffff007823 */ /* 0x000fca0000000007 */
[----:B------:R-:W-:-:S13]  /*0ad0*/  FSETP.GT.AND P0, PT, |R0|, 1.469367938527859385e-39, PT ;  /* 0x001000000000780b */ /* 0x000fda0003f04200 */
[----:B------:R-:W-:Y:S05]  /*0ae0*/  @P0 BRA P1, `(.L_x_7) ;  /* 0x00000000001c0947 */ /* 0x000fea0000800000 */
[----:B------:R-:W-:Y:S01]  /*0af0*/  IMAD.MOV.U32 R6, RZ, RZ, -0x40000000 ;  /* 0xc0000000ff067424 */ /* 0x000fe200078e00ff */
[----:B------:R-:W-:Y:S01]  /*0b00*/  MOV R20, 0xb40 ;  /* 0x00000b4000147802 */ /* 0x000fe20000000f00 */
[----:B------:R-:W-:Y:S02]  /*0b10*/  IMAD.MOV.U32 R7, RZ, RZ, 0x415fffff ;  /* 0x415fffffff077424 */ /* 0x000fe400078e00ff */
[----:B------:R-:W-:-:S07]  /*0b20*/  IMAD.MOV.U32 R21, RZ, RZ, 0x0 ;  /* 0x00000000ff157424 */ /* 0x000fce00078e00ff */
[----:B------:R-:W-:Y:S05]  /*0b30*/  CALL.REL.NOINC `($__internal_1_$__cuda_sm20_div_rn_f64_full) ;  /* 0x0000009c00187944 */ /* 0x000fea0003c00000 */
[----:B------:R-:W-:Y:S02]  /*0b40*/  IMAD.MOV.U32 R6, RZ, RZ, R4 ;  /* 0x000000ffff067224 */ /* 0x000fe400078e0004 */
[----:B------:R-:W-:-:S07]  /*0b50*/  IMAD.MOV.U32 R7, RZ, RZ, R5 ;  /* 0x000000ffff077224 */ /* 0x000fce00078e0005 */
.L_x_7:
[----:B------:R-:W-:Y:S01]  /*0b60*/  DADD R8, R6, R6 ;  /* 0x0000000006087229 */ /* 0x000fe20000000006 */
[----:B------:R-:W-:Y:S07]  /*0b70*/  BSSY.RECONVERGENT B7, `(.L_x_8) ;  /* 0x000003f000077945 */ /* 0x000fee0003800200 */
[----:B------:R-:W-:-:S14]  /*0b80*/  DSETP.GEU.AND P0, PT, R8, 1, PT ;  /* 0x3ff000000800742a */ /* 0x000fdc0003f0e000 */
[----:B------:R-:W-:Y:S05]  /*0b90*/  @!P0 BRA `(.L_x_9) ;  /* 0x00000000007c8947 */ /* 0x000fea0003800000 */
[----:B------:R-:W-:Y:S01]  /*0ba0*/  DADD R8, -R8, 2 ;  /* 0x4000000008087429 */ /* 0x000fe20000000100 */
[----:B------:R-:W-:Y:S01]  /*0bb0*/  IMAD.MOV.U32 R12, RZ, RZ, 0x0 ;  /* 0x00000000ff0c7424 */ /* 0x000fe200078e00ff */
[----:B------:R-:W-:Y:S01]  /*0bc0*/  MOV R13, 0x3fd80000 ;  /* 0x3fd80000000d7802 */ /* 0x000fe20000000f00 */
[----:B------:R-:W-:Y:S03]  /*0bd0*/  BSSY.RECONVERGENT B6, `(.L_x_10) ;  /* 0x0000019000067945 */ /* 0x000fe60003800200 */
[----:B------:R-:W0:Y:S04]  /*0be0*/  MUFU.RSQ64H R7, R9 ;  /* 0x0000000900077308 */ /* 0x000e280000001c00 */
[----:B------:R-:W-:-:S05]  /*0bf0*/  VIADD R6, R9, 0xfcb00000 ;  /* 0xfcb0000009067836 */ /* 0x000fca0000000000 */
[----:B------:R-:W-:Y:S01]  /*0c00*/  ISETP.GE.U32.AND P0, PT, R6, 0x7ca00000, PT ;  /* 0x7ca000000600780c */ /* 0x000fe20003f06070 */
        /* <DEDUP_REMOVED lines=11> */
[----:B------:R-:W-:Y:S01]  /*0cc0*/  IMAD.MOV.U32 R4, RZ, RZ, R8 ;  /* 0x000000ffff047224 */ /* 0x000fe200078e0008 */
[----:B------:R-:W-:Y:S01]  /*0cd0*/  MOV R13, R15 ;  /* 0x0000000f000d7202 */ /* 0x000fe20000000f00 */
[----:B------:R-:W-:Y:S02]  /*0ce0*/  IMAD.MOV.U32 R5, RZ, RZ, R9 ;  /* 0x000000ffff057224 */ /* 0x000fe400078e0009 */
[----:B------:R-:W-:Y:S02]  /*0cf0*/  IMAD.MOV.U32 R10, RZ, RZ, R12 ;  /* 0x000000ffff0a7224 */ /* 0x000fe400078e000c */
[----:B------:R-:W-:Y:S01]  /*0d00*/  IMAD.MOV.U32 R8, RZ, RZ, R20 ;  /* 0x000000ffff087224 */ /* 0x000fe200078e0014 */
[----:B------:R-:W-:Y:S01]  /*0d10*/  MOV R20, 0xd60 ;  /* 0x00000d6000147802 */ /* 0x000fe20000000f00 */
[----:B------:R-:W-:Y:S02]  /*0d20*/  IMAD.MOV.U32 R9, RZ, RZ, R21 ;  /* 0x000000ffff097224 */ /* 0x000fe400078e0015 */
[----:B------:R-:W-:-:S02]  /*0d30*/  IMAD.MOV.U32 R12, RZ, RZ, R14 ;  /* 0x000000ffff0c7224 */ /* 0x000fc400078e000e */
[----:B------:R-:W-:-:S07]  /*0d40*/  IMAD.MOV.U32 R21, RZ, RZ, 0x0 ;  /* 0x00000000ff157424 */ /* 0x000fce00078e00ff */
[----:B------:R-:W-:Y:S05]  /*0d50*/  CALL.REL.NOINC `($__internal_2_$__cuda_sm20_dsqrt_rn_f64_mediumpath_v1) ;  /* 0x000000a000307944 */ /* 0x000fea0003c00000 */
.L_x_11:
[----:B------:R-:W-:Y:S05]  /*0d60*/  BSYNC.RECONVERGENT B6 ;  /* 0x0000000000067941 */ /* 0x000fea0003800200 */
.L_x_10:
[----:B------:R-:W-:Y:S01]  /*0d70*/  DADD R60, -R4, 1 ;  /* 0x3ff00000043c7429 */ /* 0x000fe20000000100 */
[----:B------:R-:W-:Y:S10]  /*0d80*/  BRA `(.L_x_12) ;  /* 0x0000000000747947 */ /* 0x000ff40003800000 */
.L_x_9:
[----:B------:R-:W0:Y:S01]  /*0d90*/  MUFU.RSQ64H R7, R9 ;  /* 0x0000000900077308 */ /* 0x000e220000001c00 */
[----:B------:R-:W-:Y:S01]  /*0da0*/  VIADD R6, R9, 0xfcb00000 ;  /* 0xfcb0000009067836 */ /* 0x000fe20000000000 */
[----:B------:R-:W-:Y:S01]  /*0db0*/  BSSY.RECONVERGENT B6, `(.L_x_13) ;  /* 0x0000019000067945 */ /* 0x000fe20003800200 */
[----:B------:R-:W-:Y:S02]  /*0dc0*/  IMAD.MOV.U32 R12, RZ, RZ, 0x0 ;  /* 0x00000000ff0c7424 */ /* 0x000fe400078e00ff */
[----:B------:R-:W-:Y:S01]  /*0dd0*/  IMAD.MOV.U32 R13, RZ, RZ, 0x3fd80000 ;  /* 0x3fd80000ff0d7424 */ /* 0x000fe200078e00ff */
        /* <DEDUP_REMOVED lines=15> */
[----:B------:R-:W-:Y:S01]  /*0ed0*/  IMAD.MOV.U32 R8, RZ, RZ, R20 ;  /* 0x000000ffff087224 */ /* 0x000fe200078e0014 */
[----:B------:R-:W-:Y:S01]  /*0ee0*/  MOV R20, 0xf40 ;  /* 0x00000f4000147802 */ /* 0x000fe20000000f00 */
[----:B------:R-:W-:Y:S02]  /*0ef0*/  IMAD.MOV.U32 R9, RZ, RZ, R21 ;  /* 0x000000ffff097224 */ /* 0x000fe400078e0015 */
[----:B------:R-:W-:Y:S02]  /*0f00*/  IMAD.MOV.U32 R12, RZ, RZ, R14 ;  /* 0x000000ffff0c7224 */ /* 0x000fe400078e000e */
[----:B------:R-:W-:-:S02]  /*0f10*/  IMAD.MOV.U32 R13, RZ, RZ, R15 ;  /* 0x000000ffff0d7224 */ /* 0x000fc400078e000f */
[----:B------:R-:W-:-:S07]  /*0f20*/  IMAD.MOV.U32 R21, RZ, RZ, 0x0 ;  /* 0x00000000ff157424 */ /* 0x000fce00078e00ff */
[----:B------:R-:W-:Y:S05]  /*0f30*/  CALL.REL.NOINC `($__internal_2_$__cuda_sm20_dsqrt_rn_f64_mediumpath_v1) ;  /* 0x0000009c00b87944 */ /* 0x000fea0003c00000 */
.L_x_14:
[----:B------:R-:W-:Y:S05]  /*0f40*/  BSYNC.RECONVERGENT B6 ;  /* 0x0000000000067941 */ /* 0x000fea0003800200 */
.L_x_13:
[----:B------:R-:W-:-:S11]  /*0f50*/  DADD R60, R4, -1 ;  /* 0xbff00000043c7429 */ /* 0x000fd60000000000 */
.L_x_12:
[----:B------:R-:W-:Y:S05]  /*0f60*/  BSYNC.RECONVERGENT B7 ;  /* 0x0000000000077941 */ /* 0x000fea0003800200 */
.L_x_8:
[----:B------:R-:W0:Y:S01]  /*0f70*/  MUFU.RCP64H R5, 8388604 ;  /* 0x415fffff00057908 */ /* 0x000e220000001800 */
[----:B------:R-:W-:Y:S01]  /*0f80*/  IMAD.MOV.U32 R8, RZ, RZ, -0x40000000 ;  /* 0xc0000000ff087424 */ /* 0x000fe200078e00ff */
[----:B------:R-:W-:Y:S01]  /*0f90*/  MOV R4, 0x1 ;  /* 0x0000000100047802 */ /* 0x000fe20000000f00 */
[----:B------:R-:W-:Y:S02]  /*0fa0*/  IMAD.MOV.U32 R9, RZ, RZ, 0x415fffff ;  /* 0x415fffffff097424 */ /* 0x000fe400078e00ff */
[----:B------:R-:W-:-:S04]  /*0fb0*/  IMAD.MOV.U32 R0, RZ, RZ, 0x343fd ;  /* 0x000343fdff007424 */ /* 0x000fc800078e00ff */
[----:B------:R-:W-:-:S05]  /*0fc0*/  IMAD R17, R17, R0, 0x269ec3 ;  /* 0x00269ec311117424 */ /* 0x000fca00078e0200 */
[----:B------:R-:W-:Y:S01]  /*0fd0*/  SHF.R.S32.HI R0, RZ, 0x1f, R17 ;  /* 0x0000001fff007819 */ /* 0x000fe20000011411 */
[----:B0-----:R-:W-:-:S03]  /*0fe0*/  DFMA R6, R4, -R8, 1 ;  /* 0x3ff000000406742b */ /* 0x001fc60000000808 */
[----:B------:R-:W-:-:S04]  /*0ff0*/  LEA.HI R0, R0, R17, RZ, 0x17 ;  /* 0x0000001100007211 */ /* 0x000fc800078fb8ff */
[----:B------:R-:W-:Y:S01]  /*1000*/  LOP3.LUT R0, R0, 0xff800000, RZ, 0xc0, !PT ;  /* 0xff80000000007812 */ /* 0x000fe200078ec0ff */
[----:B------:R-:W-:-:S04]  /*1010*/  DFMA R6, R6, R6, R6 ;  /* 0x000000060606722b */ /* 0x000fc80000000006 */
[----:B------:R-:W-:-:S04]  /*1020*/  IMAD.IADD R17, R17, 0x1, -R0 ;  /* 0x0000000111117824 */ /* 0x000fc800078e0a00 */
[----:B------:R-:W-:Y:S01]  /*1030*/  DFMA R6, R4, R6, R4 ;  /* 0x000000060406722b */ /* 0x000fe20000000004 */
[----:B------:R-:W0:Y:S07]  /*1040*/  I2F.F64 R4, R17 ;  /* 0x0000001100047312 */ /* 0x000e2e0000201c00 */
[----:B------:R-:W-:-:S08]  /*1050*/  DFMA R10, R6, -R8, 1 ;  /* 0x3ff00000060a742b */ /* 0x000fd00000000808 */
[----:B------:R-:W-:Y:S01]  /*1060*/  DFMA R12, R6, R10, R6 ;  /* 0x0000000a060c722b */ /* 0x000fe20000000006 */
[----:B0-----:R-:W-:Y:S01]  /*1070*/  FSETP.GEU.AND P1, PT, |R5|, 6.5827683646048100446e-37, PT ;  /* 0x036000000500780b */ /* 0x001fe20003f2e200 */
[----:B------:R-:W0:Y:S06]  /*1080*/  LDC.64 R10, c[0x4][0x40] ;  /* 0x01001000ff0a7b82 */ /* 0x000e2c0000000a00 */
[----:B------:R-:W-:-:S08]  /*1090*/  DMUL R6, R12, R4 ;  /* 0x000000040c067228 */ /* 0x000fd00000000000 */
[----:B------:R-:W-:-:S08]  /*10a0*/  DFMA R8, R6, -R8, R4 ;  /* 0x800000080608722b */ /* 0x000fd00000000004 */
[----:B------:R-:W-:Y:S01]  /*10b0*/  DFMA R6, R12, R8, R6 ;  /* 0x000000080c06722b */ /* 0x000fe20000000006 */
[----:B0-----:R0:W-:Y:S09]  /*10c0*/  STG.E desc[UR36][R10.64], R17 ;  /* 0x000000110a007986 */ /* 0x0011f2000c101924 */
[----:B------:R-:W-:-:S05]  /*10d0*/  FFMA R0, RZ, 13.999999046325683594, R7 ;  /* 0x415fffffff007823 */ /* 0x000fca0000000007 */
[----:B------:R-:W-:-:S13]  /*10e0*/  FSETP.GT.AND P0, PT, |R0|, 1.469367938527859385e-39, PT ;  /* 0x001000000000780b */ /* 0x000fda0003f04200 */
[----:B0-----:R-:W-:Y:S05]  /*10f0*/  @P0 BRA P1, `(.L_x_15) ;  /* 0x00000000001c0947 */ /* 0x001fea0000800000 */
[----:B------:R-:W-:Y:S01]  /*1100*/  IMAD.MOV.U32 R6, RZ, RZ, -0x40000000 ;  /* 0xc0000000ff067424 */ /* 0x000fe200078e00ff */
[----:B------:R-:W-:Y:S01]  /*1110*/  MOV R20, 0x1150 ;  /* 0x0000115000147802 */ /* 0x000fe20000000f00 */
[----:B------:R-:W-:Y:S02]  /*1120*/  IMAD.MOV.U32 R7, RZ, RZ, 0x415fffff ;  /* 0x415fffffff077424 */ /* 0x000fe400078e00ff */
[----:B------:R-:W-:-:S07]  /*1130*/  IMAD.MOV.U32 R21, RZ, RZ, 0x0 ;  /* 0x00000000ff157424 */ /* 0x000fce00078e00ff */
[----:B------:R-:W-:Y:S05]  /*1140*/  CALL.REL.NOINC `($__internal_1_$__cuda_sm20_div_rn_f64_full) ;  /* 0x0000009400947944 */ /* 0x000fea0003c00000 */
[----:B------:R-:W-:Y:S02]  /*1150*/  IMAD.MOV.U32 R6, RZ, RZ, R4 ;  /* 0x000000ffff067224 */ /* 0x000fe400078e0004 */
[----:B------:R-:W-:-:S07]  /*1160*/  IMAD.MOV.U32 R7, RZ, RZ, R5 ;  /* 0x000000ffff077224 */ /* 0x000fce00078e0005 */
.L_x_15:
        /* <DEDUP_REMOVED lines=32> */
.L_x_19:
[----:B------:R-:W-:Y:S05]  /*1370*/  BSYNC.RECONVERGENT B6 ;  /* 0x0000000000067941 */ /* 0x000fea0003800200 */
.L_x_18:
[----:B------:R-:W-:Y:S01]  /*1380*/  DADD R62, -R4, 1 ;  /* 0x3ff00000043e7429 */ /* 0x000fe20000000100 */
[----:B------:R-:W-:Y:S10]  /*1390*/  BRA `(.L_x_20) ;  /* 0x0000000000747947 */ /* 0x000ff40003800000 */
.L_x_17:
        /* <DEDUP_REMOVED lines=27> */
.L_x_22:
[----:B------:R-:W-:Y:S05]  /*1550*/  BSYNC.RECONVERGENT B6 ;  /* 0x0000000000067941 */ /* 0x000fea0003800200 */
.L_x_21:
[----:B------:R-:W-:-:S11]  /*1560*/  DADD R62, R4, -1 ;  /* 0xbff00000043e7429 */ /* 0x000fd60000000000 */
.L_x_20:
[----:B------:R-:W-:Y:S05]  /*1570*/  BSYNC.RECONVERGENT B7 ;  /* 0x0000000000077941 */ /* 0x000fea0003800200 */
.L_x_16:
[----:B------:R-:W0:Y:S01]  /*1580*/  MUFU.RCP64H R5, R45 ;  /* 0x0000002d00057308 */ /* 0x000e220000001800 */
[----:B------:R-:W-:Y:S01]  /*1590*/  IMAD.MOV.U32 R4, RZ, RZ, 0x1 ;  /* 0x00000001ff047424 */ /* 0x000fe200078e00ff */
[----:B------:R-:W-:Y:S05]  /*15a0*/  BSSY.RECONVERGENT B6, `(.L_x_23) ;  /* 0x0000016000067945 */ /* 0x000fea0003800200 */
[----:B0-----:R-:W-:-:S08]  /*15b0*/  DFMA R6, -R44, R4, 1 ;  /* 0x3ff000002c06742b */ /* 0x001fd00000000104 */
[----:B------:R-:W-:-:S08]  /*15c0*/  DFMA R6, R6, R6, R6 ;  /* 0x000000060606722b */ /* 0x000fd00000000006 */
[----:B------:R-:W-:Y:S02]  /*15d0*/  DFMA R4, R4, R6, R4 ;  /* 0x000000060404722b */ /* 0x000fe40000000004 */
[----:B------:R-:W-:-:S06]  /*15e0*/  DADD R6, R60, 0.5 ;  /* 0x3fe000003c067429 */ /* 0x000fcc0000000000 */
[----:B------:R-:W-:Y:S02]  /*15f0*/  DFMA R8, -R44, R4, 1 ;  /* 0x3ff000002c08742b */ /* 0x000fe40000000104 */
[----:B------:R-:W-:-:S06]  /*1600*/  DFMA R6, R6, 0.5, R30 ;  /* 0x3fe000000606782b */ /* 0x000fcc000000001e */
[----:B------:R-:W-:-:S04]  /*1610*/  DFMA R4, R4, R8, R4 ;  /* 0x000000080404722b */ /* 0x000fc80000000004 */
[----:B------:R-:W-:-:S04]  /*1620*/  FSETP.GEU.AND P1, PT, |R7|, 6.5827683646048100446e-37, PT ;  /* 0x036000000700780b */ /* 0x000fc80003f2e200 */
[----:B------:R-:W-:-:S08]  /*1630*/  DMUL R8, R6, R4 ;  /* 0x0000000406087228 */ /* 0x000fd00000000000 */
[----:B------:R-:W-:-:S08]  /*1640*/  DFMA R10, -R44, R8, R6 ;  /* 0x000000082c0a722b */ /* 0x000fd00000000106 */
[----:B------:R-:W-:-:S10]  /*1650*/  DFMA R4, R4, R10, R8 ;  /* 0x0000000a0404722b */ /* 0x000fd40000000008 */
[----:B------:R-:W-:-:S05]  /*1660*/  FFMA R0, RZ, R45, R5 ;  /* 0x0000002dff007223 */ /* 0x000fca0000000005 */
[----:B------:R-:W-:-:S13]  /*1670*/  FSETP.GT.AND P0, PT, |R0|, 1.469367938527859385e-39, PT ;  /* 0x001000000000780b */ /* 0x000fda0003f04200 */
[----:B------:R-:W-:Y:S05]  /*1680*/  @P0 BRA P1, `(.L_x_24) ;  /* 0x00000000001c0947 */ /* 0x000fea0000800000 */
[----:B------:R-:W-:Y:S01]  /*1690*/  IMAD.MOV.U32 R4, RZ, RZ, R6 ;  /* 0x000000ffff047224 */ /* 0x000fe200078e0006 */
[----:B------:R-:W-:Y:S01]  /*16a0*/  MOV R6, R44 ;  /* 0x0000002c00067202 */ /* 0x000fe20000000f00 */
[----:B------:R-:W-:Y:S01]  /*16b0*/  IMAD.MOV.U32 R5, RZ, RZ, R7 ;  /* 0x000000ffff057224 */ /* 0x000fe200078e0007 */
[----:B------:R-:W-:Y:S01]  /*16c0*/  MOV R20, 0x1700 ;  /* 0x0000170000147802 */ /* 0x000fe20000000f00 */
[----:B------:R-:W-:Y:S02]  /*16d0*/  IMAD.MOV.U32 R7, RZ, RZ, R45 ;  /* 0x000000ffff077224 */ /* 0x000fe400078e002d */
[----:B------:R-:W-:-:S07]  /*16e0*/  IMAD.MOV.U32 R21, RZ, RZ, 0x0 ;  /* 0x00000000ff157424 */ /* 0x000fce00078e00ff */
[----:B------:R-:W-:Y:S05]  /*16f0*/  CALL.REL.NOINC `($__internal_1_$__cuda_sm20_div_rn_f64_full) ;  /* 0x0000009000287944 */ /* 0x000fea0003c00000 */
.L_x_24:
[----:B------:R-:W-:Y:S05]  /*1700*/  BSYNC.RECONVERGENT B6 ;  /* 0x0000000000067941 */ /* 0x000fea0003800200 */
.L_x_23:
[----:B------:R-:W0:Y:S01]  /*1710*/  S2R R3, SR_TID.Y ;  /* 0x0000000000037919 */ /* 0x000e220000002200 */
[----:B------:R-:W1:Y:S01]  /*1720*/  MUFU.RCP64H R9, R39 ;  /* 0x0000002700097308 */ /* 0x000e620000001800 */
[----:B------:R-:W0:Y:S01]  /*1730*/  S2UR UR4, SR_CTAID.Y ;  /* 0x00000000000479c3 */ /* 0x000e220000002600 */
[----:B------:R-:W-:Y:S01]  /*1740*/  IMAD.MOV.U32 R8, RZ, RZ, 0x1 ;  /* 0x00000001ff087424 */ /* 0x000fe200078e00ff */
[----:B------:R-:W-:Y:S01]  /*1750*/  BSSY.RECONVERGENT B6, `(.L_x_25) ;  /* 0x000001c000067945 */ /* 0x000fe20003800200 */
[----:B------:R-:W-:-:S05]  /*1760*/  DADD R60, R4, -0.5 ;  /* 0xbfe00000043c7429 */ /* 0x000fca0000000000 */
[----:B------:R-:W0:Y:S01]  /*1770*/  LDC R0, c[0x0][0x364] ;  /* 0x0000d900ff007b82 */ /* 0x000e220000000800 */
[----:B-1----:R-:W-:-:S08]  /*1780*/  DFMA R6, -R38, R8, 1 ;  /* 0x3ff000002606742b */ /* 0x002fd00000000108 */
[----:B------:R-:W-:Y:S01]  /*1790*/  DFMA R10, R6, R6, R6 ;  /* 0x00000006060a722b */ /* 0x000fe20000000006 */
[----:B0-----:R-:W-:-:S07]  /*17a0*/  IMAD R0, R0, UR4, R3 ;  /* 0x0000000400007c24 */ /* 0x001fce000f8e0203 */
[----:B------:R-:W-:Y:S02]  /*17b0*/  DFMA R10, R8, R10, R8 ;  /* 0x0000000a080a722b */ /* 0x000fe40000000008 */
[----:B------:R-:W-:Y:S01]  /*17c0*/  DADD R8, R62, UR38 ;  /* 0x000000263e087e29 */ /* 0x000fe20008000000 */
[----:B------:R-:W0:Y:S05]  /*17d0*/  I2F.F64.U32 R6, R0 ;  /* 0x0000000000067312 */ /* 0x000e2a0000201800 */
[----:B------:R-:W-:-:S08]  /*17e0*/  DFMA R12, -R38, R10, 1 ;  /* 0x3ff00000260c742b */ /* 0x000fd0000000010a */
[----:B------:R-:W-:Y:S02]  /*17f0*/  DFMA R12, R10, R12, R10 ;  /* 0x0000000c0a0c722b */ /* 0x000fe4000000000a */
[----:B0-----:R-:W-:-:S08]  /*1800*/  DFMA R8, R8, 0.5, R6 ;  /* 0x3fe000000808782b */ /* 0x001fd00000000006 */
[----:B------:R-:W-:Y:S02]  /*1810*/  DMUL R6, R12, R8 ;  /* 0x000000080c067228 */ /* 0x000fe40000000000 */
[----:B------:R-:W-:-:S06]  /*1820*/  FSETP.GEU.AND P1, PT, |R9|, 6.5827683646048100446e-37, PT ;  /* 0x036000000900780b */ /* 0x000fcc0003f2e200 */
[----:B------:R-:W-:-:S08]  /*1830*/  DFMA R10, -R38, R6, R8 ;  /* 0x00000006260a722b */ /* 0x000fd00000000108 */
[----:B------:R-:W-:-:S10]  /*1840*/  DFMA R6, R12, R10, R6 ;  /* 0x0000000a0c06722b */ /* 0x000fd40000000006 */
[----:B------:R-:W-:-:S05]  /*1850*/  FFMA R3, RZ, R39, R7 ;  /* 0x00000027ff037223 */ /* 0x000fca0000000007 */
[----:B------:R-:W-:-:S13]  /*1860*/  FSETP.GT.AND P0, PT, |R3|, 1.469367938527859385e-39, PT ;  /* 0x001000000300780b */ /* 0x000fda0003f04200 */
[----:B------:R-:W-:Y:S05]  /*1870*/  @P0 BRA P1, `(.L_x_26) ;  /* 0x0000000000240947 */ /* 0x000fea0000800000 */
[----:B------:R-:W-:Y:S01]  /*1880*/  IMAD.MOV.U32 R4, RZ, RZ, R8 ;  /* 0x000000ffff047224 */ /* 0x000fe200078e0008 */
[----:B------:R-:W-:Y:S01]  /*1890*/  MOV R20, 0x18f0 ;  /* 0x000018f000147802 */ /* 0x000fe20000000f00 */
[----:B------:R-:W-:Y:S02]  /*18a0*/  IMAD.MOV.U32 R5, RZ, RZ, R9 ;  /* 0x000000ffff057224 */ /* 0x000fe400078e0009 */
[----:B------:R-:W-:Y:S02]  /*18b0*/  IMAD.MOV.U32 R6, RZ, RZ, R38 ;  /* 0x000000ffff067224 */ /* 0x000fe400078e0026 */
[----:B------:R-:W-:Y:S02]  /*18c0*/  IMAD.MOV.U32 R7, RZ, RZ, R39 ;  /* 0x000000ffff077224 */ /* 0x000fe400078e0027 */
[----:B------:R-:W-:-:S07]  /*18d0*/  IMAD.MOV.U32 R21, RZ, RZ, 0x0 ;  /* 0x00000000ff157424 */ /* 0x000fce00078e00ff */
[----:B------:R-:W-:Y:S05]  /*18e0*/  CALL.REL.NOINC `($__internal_1_$__cuda_sm20_div_rn_f64_full) ;  /* 0x0000008c00ac7944 */ /* 0x000fea0003c00000 */
[----:B------:R-:W-:Y:S01]  /*18f0*/  MOV R6, R4 ;  /* 0x0000000400067202 */ /* 0x000fe20000000f00 */
[----:B------:R-:W-:-:S07]  /*1900*/  IMAD.MOV.U32 R7, RZ, RZ, R5 ;  /* 0x000000ffff077224 */ /* 0x000fce00078e0005 */
.L_x_26:
[----:B------:R-:W-:Y:S05]  /*1910*/  BSYNC.RECONVERGENT B6 ;  /* 0x0000000000067941 */ /* 0x000fea0003800200 */
.L_x_25:
[----:B------:R-:W-:Y:S01]  /*1920*/  DADD R6, R6, -0.5 ;  /* 0xbfe0000006067429 */ /* 0x000fe20000000000 */
[----:B------:R-:W-:Y:S01]  /*1930*/  UMOV UR4, 0x1960285f ;  /* 0x1960285f00047882 */ /* 0x000fe20000000000 */
[----:B------:R-:W-:Y:S01]  /*1940*/  UMOV UR5, 0x3fa5cc2d ;  /* 0x3fa5cc2d00057882 */ /* 0x000fe20000000000 */
[----:B------:R-:W-:Y:S01]  /*1950*/  IMAD.MOV.U32 R12, RZ, RZ, 0x0 ;  /* 0x00000000ff0c7424 */ /* 0x000fe200078e00ff */
[----:B------:R-:W-:Y:S01]  /*1960*/  BSSY.RECONVERGENT B6, `(.L_x_27) ;  /* 0x000002f000067945 */ /* 0x000fe20003800200 */
[----:B------:R-:W-:-:S03]  /*1970*/  IMAD.MOV.U32 R13, RZ, RZ, 0x3fd80000 ;  /* 0x3fd80000ff0d7424 */ /* 0x000fc600078e00ff */
[-C--:B------:R-:W-:Y:S02]  /*1980*/  DMUL R8, R22, R6.reuse ;  /* 0x0000000616087228 */ /* 0x080fe40000000000 */
[-C--:B------:R-:W-:Y:S02]  /*1990*/  DMUL R4, R24, R6.reuse ;  /* 0x0000000618047228 */ /* 0x080fe40000000000 */
[----:B------:R-:W-:-:S04]  /*19a0*/  DMUL R6, R18, R6 ;  /* 0x0000000612067228 */ /* 0x000fc80000000000 */
[----:B------:R-:W-:Y:S02]  /*19b0*/  DFMA R8, RZ, R60, R8 ;  /* 0x0000003cff08722b */ /* 0x000fe40000000008 */
[----:B------:R-:W-:Y:S02]  /*19c0*/  DFMA R4, R60, R36, R4 ;  /* 0x000000243c04722b */ /* 0x000fe40000000004 */
[----:B------:R-:W-:Y:S01]  /*19d0*/  DFMA R6, RZ, R60, R6 ;  /* 0x0000003cff06722b */ /* 0x000fe20000000006 */
[----:B------:R-:W-:-:S03]  /*19e0*/  IMAD.MOV.U32 R60, RZ, RZ, 0x0 ;  /* 0x00000000ff3c7424 */ /* 0x000fc600078e00ff */
[----:B------:R-:W-:Y:S01]  /*19f0*/  DADD R76, R8, -UR4 ;  /* 0x80000004084c7e29 */ /* 0x000fe20008000000 */
[----:B------:R-:W-:Y:S01]  /*1a00*/  UMOV UR4, 0x9a5e7d34 ;  /* 0x9a5e7d3400047882 */ /* 0x000fe20000000000 */
[----:B------:R-:W-:Y:S01]  /*1a10*/  DADD R78, RZ, R4 ;  /* 0x00000000ff4e7229 */ /* 0x000fe20000000004 */
[----:B------:R-:W-:Y:S01]  /*1a20*/  UMOV UR5, 0x3feff892 ;  /* 0x3feff89200057882 */ /* 0x000fe20000000000 */
[----:B------:R-:W-:Y:S01]  /*1a30*/  IMAD.MOV.U32 R61, RZ, RZ, 0x40618000 ;  /* 0x40618000ff3d7424 */ /* 0x000fe200078e00ff */
[----:B------:R-:W-:Y:S01]  /*1a40*/  DADD R70, R6, -UR4 ;  /* 0x8000000406467e29 */ /* 0x000fe20008000000 */
[----:B------:R-:W-:Y:S01]  /*1a50*/  UMOV UR4, 0x9999999a ;  /* 0x9999999a00047882 */ /* 0x000fe20000000000 */
[----:B------:R-:W-:Y:S01]  /*1a60*/  UMOV UR5, 0x40727999 ;  /* 0x4072799900057882 */ /* 0x000fe20000000000 */
[----:B------:R-:W-:Y:S02]  /*1a70*/  DMUL R4, R76, R76 ;  /* 0x0000004c4c047228 */ /* 0x000fe40000000000 */
[----:B------:R-:W-:-:S02]  /*1a80*/  DFMA R68, R78, R60, 50 ;  /* 0x404900004e44742b */ /* 0x000fc4000000003c */
[-C--:B------:R-:W-:Y:S02]  /*1a90*/  DFMA R62, R76, R60.reuse, 52 ;  /* 0x404a00004c3e742b */ /* 0x080fe4000000003c */
[----:B------:R-:W-:Y:S02]  /*1aa0*/  DFMA R60, R70, R60, UR4 ;  /* 0x00000004463c7e2b */ /* 0x000fe4000800003c */
[----:B------:R-:W-:-:S08]  /*1ab0*/  DFMA R4, R78, R78, R4 ;  /* 0x0000004e4e04722b */ /* 0x000fd00000000004 */
[----:B------:R-:W-:-:S06]  /*1ac0*/  DFMA R8, R70, R70, R4 ;  /* 0x000000464608722b */ /* 0x000fcc0000000004 */
        /* <DEDUP_REMOVED lines=24> */
.L_x_28:
[----:B------:R-:W-:Y:S05]  /*1c50*/  BSYNC.RECONVERGENT B6 ;  /* 0x0000000000067941 */ /* 0x000fea0003800200 */
.L_x_27:
[----:B------:R-:W0:Y:S01]  /*1c60*/  MUFU.RCP64H R7, R5 ;  /* 0x0000000500077308 */ /* 0x000e220000001800 */
[----:B------:R-:W-:Y:S01]  /*1c70*/  VIADD R6, R5, 0x300402 ;  /* 0x0030040205067836 */ /* 0x000fe20000000000 */
[----:B------:R-:W-:Y:S04]  /*1c80*/  BSSY.RECONVERGENT B6, `(.L_x_29) ;  /* 0x000000f000067945 */ /* 0x000fe80003800200 */
[----:B------:R-:W-:Y:S01]  /*1c90*/  FSETP.GEU.AND P0, PT, |R6|, 5.8789094863358348022e-39, PT ;  /* 0x004004020600780b */ /* 0x000fe20003f0e200 */
[----:B0-----:R-:W-:-:S08]  /*1ca0*/  DFMA R8, R6, -R4, 1 ;  /* 0x3ff000000608742b */ /* 0x001fd00000000804 */
[----:B------:R-:W-:-:S08]  /*1cb0*/  DFMA R8, R8, R8, R8 ;  /* 0x000000080808722b */ /* 0x000fd00000000008 */
[----:B------:R-:W-:-:S08]  /*1cc0*/  DFMA R8, R6, R8, R6 ;  /* 0x000000080608722b */ /* 0x000fd00000000006 */
[----:B------:R-:W-:-:S08]  /*1cd0*/  DFMA R10, R8, -R4, 1 ;  /* 0x3ff00000080a742b */ /* 0x000fd00000000804 */
[----:B------:R-:W-:Y:S01]  /*1ce0*/  DFMA R6, R8, R10, R8 ;  /* 0x0000000a0806722b */ /* 0x000fe20000000008 */
[----:B------:R-:W-:Y:S10]  /*1cf0*/  @P0 BRA `(.L_x_30) ;  /* 0x00000000001c0947 */ /* 0x000ff40003800000 */
[----:B------:R-:W-:Y:S01]  /*1d00*/  LOP3.LUT R6, R5, 0x7fffffff, RZ, 0xc0, !PT ;  /* 0x7fffffff05067812 */ /* 0x000fe200078ec0ff */
[----:B------:R-:W-:Y:S01]  /*1d10*/  IMAD.MOV.U32 R21, RZ, RZ, 0x0 ;  /* 0x00000000ff157424 */ /* 0x000fe200078e00ff */
[----:B------:R-:W-:Y:S02]  /*1d20*/  MOV R20, 0x1d50 ;  /* 0x00001d5000147802 */ /* 0x000fe40000000f00 */
[----:B------:R-:W-:-:S07]  /*1d30*/  IADD3 R6, PT, PT, R6, -0x100000, RZ ;  /* 0xfff0000006067810 */ /* 0x000fce0007ffe0ff */
[----:B------:R-:W-:Y:S05]  /*1d40*/  CALL.REL.NOINC `($__internal_0_$__cuda_sm20_dblrcp_rn_slowpath_v3) ;  /* 0x0000008400e87944 */ /* 0x000fea0003c00000 */
[----:B------:R-:W-:Y:S02]  /*1d50*/  IMAD.MOV.U32 R6, RZ, RZ, R4 ;  /* 0x000000ffff067224 */ /* 0x000fe400078e0004 */
[----:B------:R-:W-:-:S07]  /*1d60*/  IMAD.MOV.U32 R7, RZ, RZ, R5 ;  /* 0x000000ffff077224 */ /* 0x000fce00078e0005 */
.L_x_30:
[----:B------:R-:W-:Y:S05]  /*1d70*/  BSYNC.RECONVERGENT B6 ;  /* 0x0000000000067941 */ /* 0x000fea0003800200 */
.L_x_29:
[----:B------:R-:W0:Y:S01]  /*1d80*/  LDCU UR4, c[0x0][0x2f8] ;  /* 0x00005f00ff0477ac */ /* 0x000e220008000800 */
[-C--:B------:R-:W-:Y:S01]  /*1d90*/  DMUL R78, R78, R6.reuse ;  /* 0x000000064e4e7228 */ /* 0x080fe20000000000 */
[----:B------:R-:W-:Y:S01]  /*1da0*/  IMAD.MOV.U32 R4, RZ, RZ, R16 ;  /* 0x000000ffff047224 */ /* 0x000fe200078e0010 */
[-C--:B------:R-:W-:Y:S01]  /*1db0*/  DMUL R76, R76, R6.reuse ;  /* 0x000000064c4c7228 */ /* 0x080fe20000000000 */
[----:B------:R-:W-:Y:S01]  /*1dc0*/  IMAD.MOV.U32 R5, RZ, RZ, R2 ;  /* 0x000000ffff057224 */ /* 0x000fe200078e0002 */
[----:B------:R-:W-:Y:S01]  /*1dd0*/  DMUL R70, R70, R6 ;  /* 0x0000000646467228 */ /* 0x000fe20000000000 */
[----:B------:R-:W-:Y:S01]  /*1de0*/  MOV R20, 0x1e90 ;  /* 0x00001e9000147802 */ /* 0x000fe20000000f00 */
[----:B------:R-:W-:Y:S02]  /*1df0*/  IMAD.MOV.U32 R6, RZ, RZ, RZ ;  /* 0x000000ffff067224 */ /* 0x000fe400078e00ff */
[----:B------:R-:W-:Y:S02]  /*1e00*/  IMAD.MOV.U32 R21, RZ, RZ, 0x0 ;  /* 0x00000000ff157424 */ /* 0x000fe400078e00ff */
[----:B0-----:R-:W-:-:S05]  /*1e10*/  VIADD R3, R16, -UR4 ;  /* 0x8000000410037c36 */ /* 0x001fca0008000000 */
[----:B------:R0:W-:Y:S04]  /*1e20*/  STL.64 [R3], R68 ;  /* 0x0000004403007387 */ /* 0x0001e80000100a00 */
[----:B------:R0:W-:Y:S04]  /*1e30*/  STL.64 [R3+0x8], R62 ;  /* 0x0000083e03007387 */ /* 0x0001e80000100a00 */
[----:B------:R0:W-:Y:S04]  /*1e40*/  STL.64 [R3+0x10], R60 ;  /* 0x0000103c03007387 */ /* 0x0001e80000100a00 */
[----:B------:R0:W-:Y:S04]  /*1e50*/  STL.64 [R3+0x18], R78 ;  /* 0x0000184e03007387 */ /* 0x0001e80000100a00 */
[----:B------:R0:W-:Y:S04]  /*1e60*/  STL.64 [R3+0x20], R76 ;  /* 0x0000204c03007387 */ /* 0x0001e80000100a00 */
[----:B------:R0:W-:Y:S02]  /*1e70*/  STL.64 [R3+0x28], R70 ;  /* 0x0000284603007387 */ /* 0x0001e40000100a00 */
[----:B0-----:R-:W-:Y:S05]  /*1e80*/  CALL.REL.NOINC `($_Z9rayTracerP3Veciii$_Z8radianceRK3RayiPt) ;  /* 0x0000001800c47944 */ /* 0x001fea0003c00000 */
[----:B------:R-:W-:Y:S01]  /*1e90*/  UISETP.NE.AND UP0, UPT, UR43, URZ, UPT ;  /* 0x000000ff2b00728c */ /* 0x000fe2000bf05270 */
[-C--:B------:R-:W-:Y:S02]  /*1ea0*/  DFMA R46, R4, R28.reuse, R46 ;  /* 0x0000001c042e722b */ /* 0x080fe4000000002e */
[-C--:B------:R-:W-:Y:S02]  /*1eb0*/  DFMA R52, R6, R28.reuse, R52 ;  /* 0x0000001c0634722b */ /* 0x080fe40000000034 */
[----:B------:R-:W-:-:S04]  /*1ec0*/  DFMA R54, R8, R28, R54 ;  /* 0x0000001c0836722b */ /* 0x000fc80000000036 */
[----:B------:R-:W-:Y:S07]  /*1ed0*/  BRA.U UP0, `(.L_x_31) ;  /* 0xffffffe900947547 */ /* 0x000fee000b83ffff */
[----:B------:R-:W2:Y:S04]  /*1ee0*/  LDG.E.64 R10, desc[UR36][R26.64] ;  /* 0x000000241a0a7981 */ /* 0x000ea8000c1e1b00 */
[----:B------:R-:W3:Y:S04]  /*1ef0*/  LDG.E.64 R12, desc[UR36][R26.64+0x8] ;  /* 0x000008241a0c7981 */ /* 0x000ee8000c1e1b00 */
[----:B------:R-:W4:Y:S01]  /*1f00*/  LDG.E.64 R14, desc[UR36][R26.64+0x10] ;  /* 0x000010241a0e7981 */ /* 0x000f22000c1e1b00 */
[----:B------:R-:W-:Y:S01]  /*1f10*/  DSETP.GT.AND P0, PT, R46, 1, PT ;  /* 0x3ff000002e00742a */ /* 0x000fe20003f04000 */
[----:B------:R-:W0:Y:S01]  /*1f20*/  LDCU UR44, c[0x0][0x390] ;  /* 0x00007200ff2c77ac */ /* 0x000e220008000800 */
[----:B------:R-:W-:-:S02]  /*1f30*/  DSETP.GT.AND P1, PT, R52, 1, PT ;  /* 0x3ff000003400742a */ /* 0x000fc40003f24000 */
[----:B------:R-:W-:Y:S01]  /*1f40*/  DSETP.GT.AND P2, PT, R54, 1, PT ;  /* 0x3ff000003600742a */ /* 0x000fe20003f44000 */
[----:B------:R-:W-:Y:S01]  /*1f50*/  UMOV UR40, URZ ;  /* 0x000000ff00287c82 */ /* 0x000fe20008000000 */
[----:B------:R-:W-:Y:S01]  /*1f60*/  FSEL R4, R46, RZ, !P0 ;  /* 0x000000ff2e047208 */ /* 0x000fe20004000000 */
[----:B------:R-:W-:Y:S01]  /*1f70*/  DSETP.GEU.AND P3, PT, R46, RZ, PT ;  /* 0x000000ff2e00722a */ /* 0x000fe20003f6e000 */
[----:B------:R-:W-:Y:S01]  /*1f80*/  FSEL R5, R47, 1.875, !P0 ;  /* 0x3ff000002f057808 */ /* 0x000fe20004000000 */
[----:B------:R-:W-:Y:S01]  /*1f90*/  DSETP.GEU.AND P0, PT, R52, RZ, PT ;  /* 0x000000ff3400722a */ /* 0x000fe20003f0e000 */
[----:B------:R-:W-:Y:S02]  /*1fa0*/  FSEL R6, R52, RZ, !P1 ;  /* 0x000000ff34067208 */ /* 0x000fe40004800000 */
[----:B------:R-:W-:Y:S02]  /*1fb0*/  CS2R R46, SRZ ;  /* 0x00000000002e7805 */ /* 0x000fe4000001ff00 */
[----:B------:R-:W-:Y:S01]  /*1fc0*/  FSEL R7, R53, 1.875, !P1 ;  /* 0x3ff0000035077808 */ /* 0x000fe20004800000 */
[----:B------:R-:W-:Y:S01]  /*1fd0*/  DSETP.GEU.AND P1, PT, R54, RZ, PT ;  /* 0x000000ff3600722a */ /* 0x000fe20003f2e000 */
[----:B------:R-:W-:Y:S01]  /*1fe0*/  FSEL R8, R54, RZ, !P2 ;  /* 0x000000ff36087208 */ /* 0x000fe20005000000 */
[----:B------:R-:W-:Y:S01]  /*1ff0*/  DMUL R4, R4, 0.25 ;  /* 0x3fd0000004047828 */ /* 0x000fe20000000000 */
[----:B------:R-:W-:-:S02]  /*2000*/  FSEL R9, R55, 1.875, !P2 ;  /* 0x3ff0000037097808 */ /* 0x000fc40005000000 */
[----:B------:R-:W-:Y:S01]  /*2010*/  CS2R R54, SRZ ;  /* 0x0000000000367805 */ /* 0x000fe2000001ff00 */
[----:B------:R-:W-:Y:S01]  /*2020*/  DMUL R6, R6, 0.25 ;  /* 0x3fd0000006067828 */ /* 0x000fe20000000000 */
[----:B------:R-:W-:Y:S02]  /*2030*/  CS2R R52, SRZ ;  /* 0x0000000000347805 */ /* 0x000fe4000001ff00 */
[----:B------:R-:W-:-:S03]  /*2040*/  DMUL R8, R8, 0.25 ;  /* 0x3fd0000008087828 */ /* 0x000fc60000000000 */
[----:B------:R-:W-:Y:S02]  /*2050*/  FSEL R4, R4, RZ, P3 ;  /* 0x000000ff04047208 */ /* 0x000fe40001800000 */
[----:B------:R-:W-:Y:S02]  /*2060*/  FSEL R5, R5, RZ, P3 ;  /* 0x000000ff05057208 */ /* 0x000fe40001800000 */
[----:B------:R-:W-:Y:S02]  /*2070*/  FSEL R6, R6, RZ, P0 ;  /* 0x000000ff06067208 */ /* 0x000fe40000000000 */
[----:B------:R-:W-:Y:S02]  /*2080*/  FSEL R7, R7, RZ, P0 ;  /* 0x000000ff07077208 */ /* 0x000fe40000000000 */
[----:B------:R-:W-:Y:S02]  /*2090*/  FSEL R8, R8, RZ, P1 ;  /* 0x000000ff08087208 */ /* 0x000fe40000800000 */
[----:B------:R-:W-:Y:S01]  /*20a0*/  FSEL R9, R9, RZ, P1 ;  /* 0x000000ff09097208 */ /* 0x000fe20000800000 */
[----:B--2---:R-:W-:-:S02]  /*20b0*/  DADD R10, R10, R4 ;  /* 0x000000000a0a7229 */ /* 0x004fc40000000004 */
[----:B---3--:R-:W-:-:S05]  /*20c0*/  DADD R12, R12, R6 ;  /* 0x000000000c0c7229 */ /* 0x008fca0000000006 */
[----:B------:R1:W-:Y:S01]  /*20d0*/  STG.E.64 desc[UR36][R26.64], R10 ;  /* 0x0000000a1a007986 */ /* 0x0003e2000c101b24 */
[----:B----4-:R-:W-:-:S03]  /*20e0*/  DADD R14, R14, R8 ;  /* 0x000000000e0e7229 */ /* 0x010fc60000000008 */
[----:B------:R1:W-:Y:S04]  /*20f0*/  STG.E.64 desc[UR36][R26.64+0x8], R12 ;  /* 0x0000080c1a007986 */ /* 0x0003e8000c101b24 */
[----:B0-----:R1:W-:Y:S04]  /*2100*/  STG.E.64 desc[UR36][R26.64+0x10], R14 ;  /* 0x0000100e1a007986 */ /* 0x0013e8000c101b24 */
.L_x_56:
[----:B------:R-:W0:Y:S02]  /*2110*/  LDC.64 R4, c[0x4][0x40] ;  /* 0x01001000ff047b82 */ /* 0x000e240000000a00 */
[----:B0-----:R-:W2:Y:S01]  /*2120*/  LDG.E R4, desc[UR36][R4.64] ;  /* 0x0000002404047981 */ /* 0x001ea2000c1e1900 */
[----:B------:R-:W1:Y:S01]  /*2130*/  MUFU.RCP64H R7, 8388604 ;  /* 0x415fffff00077908 */ /* 0x000e620000001800 */
[----:B------:R-:W-:Y:S01]  /*2140*/  MOV R8, 0xc0000000 ;  /* 0xc000000000087802 */ /* 0x000fe20000000f00 */
[----:B------:R-:W-:Y:S01]  /*2150*/  IMAD.MOV.U32 R9, RZ, RZ, 0x415fffff ;  /* 0x415fffffff097424 */ /* 0x000fe200078e00ff */
[----:B------:R-:W-:Y:S01]  /*2160*/  UIADD3 UR40, UPT, UPT, UR40, 0x1, URZ ;  /* 0x0000000128287890 */ /* 0x000fe2000fffe0ff */
[----:B------:R-:W-:Y:S02]  /*2170*/  IMAD.MOV.U32 R6, RZ, RZ, 0x1 ;  /* 0x00000001ff067424 */ /* 0x000fe400078e00ff */
[----:B------:R-:W-:Y:S01]  /*2180*/  IMAD.MOV.U32 R17, RZ, RZ, 0x343fd ;  /* 0x000343fdff117424 */ /* 0x000fe200078e00ff */
[----:B------:R-:W-:-:S04]  /*2190*/  UISETP.NE.AND UP0, UPT, UR40, UR44, UPT ;  /* 0x0000002c2800728c */ /* 0x000fc8000bf05270 */
[----:B------:R-:W-:Y:S01]  /*21a0*/  UP2UR UR43, UPR, URZ, 0x1 ;  /* 0x00000001ff2b7883 */ /* 0x000fe20008000000 */
[----:B-1----:R-:W-:-:S08]  /*21b0*/  DFMA R10, R6, -R8, 1 ;  /* 0x3ff00000060a742b */ /* 0x002fd00000000808 */
[----:B------:R-:W-:-:S08]  /*21c0*/  DFMA R10, R10, R10, R10 ;  /* 0x0000000a0a0a722b */ /* 0x000fd0000000000a */
[----:B------:R-:W-:-:S08]  /*21d0*/  DFMA R10, R6, R10, R6 ;  /* 0x0000000a060a722b */ /* 0x000fd00000000006 */
[----:B------:R-:W-:-:S08]  /*21e0*/  DFMA R6, R10, -R8, 1 ;  /* 0x3ff000000a06742b */ /* 0x000fd00000000808 */
[----:B------:R-:W-:Y:S01]  /*21f0*/  DFMA R10, R10, R6, R10 ;  /* 0x000000060a0a722b */ /* 0x000fe2000000000a */
[----:B--2---:R-:W-:-:S05]  /*2200*/  IMAD R17, R4, R17, 0x269ec3 ;  /* 0x00269ec304117424 */ /* 0x004fca00078e0211 */
[----:B------:R-:W-:-:S04]  /*2210*/  SHF.R.S32.HI R0, RZ, 0x1f, R17 ;  /* 0x0000001fff007819 */ /* 0x000fc80000011411 */
[----:B------:R-:W-:-:S04]  /*2220*/  LEA.HI R0, R0, R17, RZ, 0x17 ;  /* 0x0000001100007211 */ /* 0x000fc800078fb8ff */
        /* <DEDUP_REMOVED lines=15> */
[----:B------:R-:W-:Y:S01]  /*2320*/  IMAD.MOV.U32 R6, RZ, RZ, R4 ;  /* 0x000000ffff067224 */ /* 0x000fe200078e0004 */
[----:B------:R-:W-:-:S07]  /*2330*/  MOV R7, R5 ;  /* 0x0000000500077202 */ /* 0x000fce0000000f00 */
.L_x_32:
[----:B------:R-:W-:Y:S01]  /*2340*/  DADD R8, R6, R6 ;  /* 0x0000000006087229 */ /* 0x000fe20000000006 */
[----:B------:R-:W-:Y:S07]  /*2350*/  BSSY.RECONVERGENT B7, `(.L_x_33) ;  /* 0x000003f000077945 */ /* 0x000fee0003800200 */
[----:B------:R-:W-:-:S14]  /*2360*/  DSETP.GEU.AND P0, PT, R8, 1, PT ;  /* 0x3ff000000800742a */ /* 0x000fdc0003f0e000 */
[----:B------:R-:W-:Y:S05]  /*2370*/  @!P0 BRA `(.L_x_34) ;  /* 0x00000000007c8947 */ /* 0x000fea0003800000 */
[----:B------:R-:W-:Y:S01]  /*2380*/  DADD R8, -R8, 2 ;  /* 0x4000000008087429 */ /* 0x000fe20000000100 */
[----:B------:R-:W-:Y:S01]  /*2390*/  IMAD.MOV.U32 R12, RZ, RZ, 0x0 ;  /* 0x00000000ff0c7424 */ /* 0x000fe200078e00ff */
[----:B------:R-:W-:Y:S01]  /*23a0*/  BSSY.RECONVERGENT B6, `(.L_x_35) ;  /* 0x000001a000067945 */ /* 0x000fe20003800200 */
[----:B------:R-:W-:-:S03]  /*23b0*/  IMAD.MOV.U32 R13, RZ, RZ, 0x3fd80000 ;  /* 0x3fd80000ff0d7424 */ /* 0x000fc600078e00ff */
        /* <DEDUP_REMOVED lines=16> */
[----:B------:R-:W-:Y:S01]  /*24c0*/  IMAD.MOV.U32 R5, RZ, RZ, R9 ;  /* 0x000000ffff057224 */ /* 0x000fe200078e0009 */
[----:B------:R-:W-:Y:S01]  /*24d0*/  MOV R20, 0x2540 ;  /* 0x0000254000147802 */ /* 0x000fe20000000f00 */
[----:B------:R-:W-:Y:S02]  /*24e0*/  IMAD.MOV.U32 R10, RZ, RZ, R12 ;  /* 0x000000ffff0a7224 */ /* 0x000fe400078e000c */
[----:B------:R-:W-:Y:S02]  /*24f0*/  IMAD.MOV.U32 R9, RZ, RZ, R21 ;  /* 0x000000ffff097224 */ /* 0x000fe400078e0015 */
[----:B------:R-:W-:Y:S02]  /*2500*/  IMAD.MOV.U32 R12, RZ, RZ, R14 ;  /* 0x000000ffff0c7224 */ /* 0x000fe400078e000e */
[----:B------:R-:W-:-:S02]  /*2510*/  IMAD.MOV.U32 R13, RZ, RZ, R15 ;  /* 0x000000ffff0d7224 */ /* 0x000fc400078e000f */
[----:B------:R-:W-:-:S07]  /*2520*/  IMAD.MOV.U32 R21, RZ, RZ, 0x0 ;  /* 0x00000000ff157424 */ /* 0x000fce00078e00ff */
[----:B------:R-:W-:Y:S05]  /*2530*/  CALL.REL.NOINC `($__internal_2_$__cuda_sm20_dsqrt_rn_f64_mediumpath_v1) ;  /* 0x0000008800387944 */ /* 0x000fea0003c00000 */
.L_x_36:
[----:B------:R-:W-:Y:S05]  /*2540*/  BSYNC.RECONVERGENT B6 ;  /* 0x0000000000067941 */ /* 0x000fea0003800200 */
.L_x_35:
[----:B------:R-:W-:Y:S01]  /*2550*/  DADD R60, -R4, 1 ;  /* 0x3ff00000043c7429 */ /* 0x000fe20000000100 */
[----:B------:R-:W-:Y:S10]  /*2560*/  BRA `(.L_x_37) ;  /* 0x0000000000747947 */ /* 0x000ff40003800000 */
.L_x_34:
        /* <DEDUP_REMOVED lines=12> */
[----:B------:R-:W-:Y:S01]  /*2630*/  VIADD R11, R13, 0xfff00000 ;  /* 0xfff000000d0b7836 */ /* 0x000fe20000000000 */
[----:B------:R-:W-:-:S05]  /*2640*/  MOV R10, R12 ;  /* 0x0000000c000a7202 */ /* 0x000fca0000000f00 */
[----:B------:R-:W-:-:S08]  /*2650*/  DFMA R20, R14, -R14, R8 ;  /* 0x8000000e0e14722b */ /* 0x000fd00000000008 */
[----:B------:R-:W-:Y:S01]  /*2660*/  DFMA R4, R20, R10, R14 ;  /* 0x0000000a1404722b */ /* 0x000fe2000000000e */
[----:B------:R-:W-:Y:S10]  /*2670*/  @!P0 BRA `(.L_x_39) ;  /* 0x0000000000288947 */ /* 0x000ff40003800000 */
[----:B------:R-:W-:Y:S02]  /*2680*/  IMAD.MOV.U32 R4, RZ, RZ, R8 ;  /* 0x000000ffff047224 */ /* 0x000fe400078e0008 */
[----:B------:R-:W-:Y:S02]  /*2690*/  IMAD.MOV.U32 R5, RZ, RZ, R9 ;  /* 0x000000ffff057224 */ /* 0x000fe400078e0009 */
[----:B------:R-:W-:Y:S02]  /*26a0*/  IMAD.MOV.U32 R10, RZ, RZ, R12 ;  /* 0x000000ffff0a7224 */ /* 0x000fe400078e000c */
[----:B------:R-:W-:Y:S01]  /*26b0*/  IMAD.MOV.U32 R8, RZ, RZ, R20 ;  /* 0x000000ffff087224 */ /* 0x000fe200078e0014 */
[----:B------:R-:W-:Y:S01]  /*26c0*/  MOV R20, 0x2720 ;  /* 0x0000272000147802 */ /* 0x000fe20000000f00 */
[----:B------:R-:W-:Y:S02]  /*26d0*/  IMAD.MOV.U32 R9, RZ, RZ, R21 ;  /* 0x000000ffff097224 */ /* 0x000fe400078e0015 */
[----:B------:R-:W-:-:S02]  /*26e0*/  IMAD.MOV.U32 R12, RZ, RZ, R14 ;  /* 0x000000ffff0c7224 */ /* 0x000fc400078e000e */
[----:B------:R-:W-:Y:S02]  /*26f0*/  IMAD.MOV.U32 R13, RZ, RZ, R15 ;  /* 0x000000ffff0d7224 */ /* 0x000fe400078e000f */
[----:B------:R-:W-:-:S07]  /*2700*/  IMAD.MOV.U32 R21, RZ, RZ, 0x0 ;  /* 0x00000000ff157424 */ /* 0x000fce00078e00ff */
[----:B------:R-:W-:Y:S05]  /*2710*/  CALL.REL.NOINC `($__internal_2_$__cuda_sm20_dsqrt_rn_f64_mediumpath_v1) ;  /* 0x0000008400c07944 */ /* 0x000fea0003c00000 */
.L_x_39:
[----:B------:R-:W-:Y:S05]  /*2720*/  BSYNC.RECONVERGENT B6 ;  /* 0x0000000000067941 */ /* 0x000fea0003800200 */
.L_x_38:
[----:B------:R-:W-:-:S11]  /*2730*/  DADD R60, R4, -1 ;  /* 0xbff00000043c7429 */ /* 0x000fd60000000000 */
.L_x_37:
[----:B------:R-:W-:Y:S05]  /*2740*/  BSYNC.RECONVERGENT B7 ;  /* 0x0000000000077941 */ /* 0x000fea0003800200 */
.L_x_33:
[----:B------:R-:W0:Y:S01]  /*2750*/  MUFU.RCP64H R5, 8388604 ;  /* 0x415fffff00057908 */ /* 0x000e220000001800 */
[----:B------:R-:W-:Y:S01]  /*2760*/  MOV R8, 0xc0000000 ;  /* 0xc000000000087802 */ /* 0x000fe20000000f00 */
[----:B------:R-:W-:Y:S02]  /*2770*/  IMAD.MOV.U32 R9, RZ, RZ, 0x415fffff ;  /* 0x415fffffff097424 */ /* 0x000fe400078e00ff */
        /* <DEDUP_REMOVED lines=27> */
[----:B------:R-:W-:Y:S01]  /*2930*/  IMAD.MOV.U32 R6, RZ, RZ, R4 ;  /* 0x000000ffff067224 */ /* 0x000fe200078e0004 */
[----:B------:R-:W-:-:S07]  /*2940*/  MOV R7, R5 ;  /* 0x0000000500077202 */ /* 0x000fce0000000f00 */
.L_x_40:
        /* <DEDUP_REMOVED lines=32> */
.L_x_44:
[----:B------:R-:W-:Y:S05]  /*2b50*/  BSYNC.RECONVERGENT B6 ;  /* 0x0000000000067941 */ /* 0x000fea0003800200 */
.L_x_43:
[----:B------:R-:W-:Y:S01]  /*2b60*/  DADD R62, -R4, 1 ;  /* 0x3ff00000043e7429 */ /* 0x000fe20000000100 */
[----:B------:R-:W-:Y:S10]  /*2b70*/  BRA `(.L_x_45) ;  /* 0x0000000000747947 */ /* 0x000ff40003800000 */
.L_x_42:
        /* <DEDUP_REMOVED lines=27> */
.L_x_47:
[----:B------:R-:W-:Y:S05]  /*2d30*/  BSYNC.RECONVERGENT B6 ;  /* 0x0000000000067941 */ /* 0x000fea0003800200 */
.L_x_46:
[----:B------:R-:W-:-:S11]  /*2d40*/  DADD R62, R4, -1 ;  /* 0xbff00000043e7429 */ /* 0x000fd60000000000 */
.L_x_45:
[----:B------:R-:W-:Y:S05]  /*2d50*/  BSYNC.RECONVERGENT B7 ;  /* 0x0000000000077941 */ /* 0x000fea0003800200 */
.L_x_41:
[----:B------:R-:W0:Y:S01]  /*2d60*/  MUFU.RCP64H R5, R45 ;  /* 0x0000002d00057308 */ /* 0x000e220000001800 */
[----:B------:R-:W-:Y:S01]  /*2d70*/  MOV R4, 0x1 ;  /* 0x0000000100047802 */ /* 0x000fe20000000f00 */
        /* <DEDUP_REMOVED lines=22> */
.L_x_49:
[----:B------:R-:W-:Y:S05]  /*2ee0*/  BSYNC.RECONVERGENT B6 ;  /* 0x0000000000067941 */ /* 0x000fea0003800200 */
.L_x_48:
        /* <DEDUP_REMOVED lines=30> */
[----:B------:R-:W-:Y:S02]  /*30d0*/  IMAD.MOV.U32 R6, RZ, RZ, R4 ;  /* 0x000000ffff067224 */ /* 0x000fe400078e0004 */
[----:B------:R-:W-:-:S07]  /*30e0*/  IMAD.MOV.U32 R7, RZ, RZ, R5 ;  /* 0x000000ffff077224 */ /* 0x000fce00078e0005 */
.L_x_51:
[----:B------:R-:W-:Y:S05]  /*30f0*/  BSYNC.RECONVERGENT B6 ;  /* 0x0000000000067941 */ /* 0x000fea0003800200 */
.L_x_50:
        /* <DEDUP_REMOVED lines=12> */
[----:B------:R-:W-:Y:S01]  /*31c0*/  IMAD.MOV.U32 R60, RZ, RZ, 0x0 ;  /* 0x00000000ff3c7424 */ /* 0x000fe200078e00ff */
[----:B------:R-:W-:Y:S02]  /*31d0*/  MOV R61, 0x40618000 ;  /* 0x40618000003d7802 */ /* 0x000fe40000000f00 */
[----:B------:R-:W-:Y:S01]  /*31e0*/  DADD R76, R8, -UR4 ;  /* 0x80000004084c7e29 */ /* 0x000fe20008000000 */
[----:B------:R-:W-:Y:S01]  /*31f0*/  UMOV UR4, 0x9a5e7d34 ;  /* 0x9a5e7d3400047882 */ /* 0x000fe20000000000 */
[----:B------:R-:W-:Y:S01]  /*3200*/  DADD R78, RZ, R4 ;  /* 0x00000000ff4e7229 */ /* 0x000fe20000000004 */
[----:B------:R-:W-:-:S02]  /*3210*/  UMOV UR5, 0x3feff892 ;  /* 0x3feff89200057882 */ /* 0x000fc40000000000 */
[----:B------:R-:W-:Y:S01]  /*3220*/  DADD R70, R6, -UR4 ;  /* 0x8000000406467e29 */ /* 0x000fe20008000000 */
[----:B------:R-:W-:Y:S01]  /*3230*/  UMOV UR4, 0x9999999a ;  /* 0x9999999a00047882 */ /* 0x000fe20000000000 */
[----:B------:R-:W-:Y:S01]  /*3240*/  UMOV UR5, 0x40727999 ;  /* 0x4072799900057882 */ /* 0x000fe20000000000 */
[----:B------:R-:W-:Y:S02]  /*3250*/  DMUL R4, R76, R76 ;  /* 0x0000004c4c047228 */ /* 0x000fe40000000000 */
[-C--:B------:R-:W-:Y:S02]  /*3260*/  DFMA R68, R78, R60.reuse, 50 ;  /* 0x404900004e44742b */ /* 0x080fe4000000003c */
        /* <DEDUP_REMOVED lines=28> */
.L_x_53:
[----:B------:R-:W-:Y:S05]  /*3430*/  BSYNC.RECONVERGENT B6 ;  /* 0x0000000000067941 */ /* 0x000fea0003800200 */
.L_x_52:
        /* <DEDUP_REMOVED lines=12> */
[----:B------:R-:W-:-:S03]  /*3500*/  MOV R20, 0x3530 ;  /* 0x0000353000147802 */ /* 0x000fc60000000f00 */
[----:B------:R-:W-:-:S07]  /*3510*/  VIADD R6, R6, 0xfff00000 ;  /* 0xfff0000006067836 */ /* 0x000fce0000000000 */
[----:B------:R-:W-:Y:S05]  /*3520*/  CALL.REL.NOINC `($__internal_0_$__cuda_sm20_dblrcp_rn_slowpath_v3) ;  /* 0x0000006c00f07944 */ /* 0x000fea0003c00000 */
[----:B------:R-:W-:Y:S02]  /*3530*/  IMAD.MOV.U32 R6, RZ, RZ, R4 ;  /* 0x000000ffff067224 */ /* 0x000fe400078e0004 */
[----:B------:R-:W-:-:S07]  /*3540*/  IMAD.MOV.U32 R7, RZ, RZ, R5 ;  /* 0x000000ffff077224 */ /* 0x000fce00078e0005 */
.L_x_55:
[----:B------:R-:W-:Y:S05]  /*3550*/  BSYNC.RECONVERGENT B6 ;  /* 0x0000000000067941 */ /* 0x000fea0003800200 */
.L_x_54:
[----:B------:R-:W0:Y:S01]  /*3560*/  LDCU UR4, c[0x0][0x2f8] ;  /* 0x00005f00ff0477ac */ /* 0x000e220008000800 */
[-C--:B------:R-:W-:Y:S01]  /*3570*/  DMUL R78, R78, R6.reuse ;  /* 0x000000064e4e7228 */ /* 0x080fe20000000000 */
[----:B------:R-:W-:Y:S01]  /*3580*/  IMAD.MOV.U32 R4, RZ, RZ, R16 ;  /* 0x000000ffff047224 */ /* 0x000fe200078e0010 */
[-C--:B------:R-:W-:Y:S01]  /*3590*/  DMUL R76, R76, R6.reuse ;  /* 0x000000064c4c7228 */ /* 0x080fe20000000000 */
[----:B------:R-:W-:Y:S01]  /*35a0*/  MOV R5, R2 ;  /* 0x0000000200057202 */ /* 0x000fe20000000f00 */
        /* <DEDUP_REMOVED lines=17> */
[----:B------:R-:W2:Y:S01]  /*36c0*/  LDG.E.64 R10, desc[UR36][R26.64] ;  /* 0x000000241a0a7981 */ /* 0x000ea2000c1e1b00 */
[----:B------:R-:W-:-:S03]  /*36d0*/  UISETP.NE.AND UP1, UPT, UR42, URZ, UPT ;  /* 0x000000ff2a00728c */ /* 0x000fc6000bf25270 */
[----:B------:R-:W3:Y:S04]  /*36e0*/  LDG.E.64 R12, desc[UR36][R26.64+0x8] ;  /* 0x000008241a0c7981 */ /* 0x000ee8000c1e1b00 */
[----:B------:R-:W4:Y:S01]  /*36f0*/  LDG.E.64 R14, desc[UR36][R26.64+0x10] ;  /* 0x000010241a0e7981 */ /* 0x000f22000c1e1b00 */
[----:B------:R-:W-:Y:S02]  /*3700*/  DSETP.GT.AND P0, PT, R46, 1, PT ;  /* 0x3ff000002e00742a */ /* 0x000fe40003f04000 */
[----:B------:R-:W-:Y:S02]  /*3710*/  DSETP.GT.AND P1, PT, R52, 1, PT ;  /* 0x3ff000003400742a */ /* 0x000fe40003f24000 */
[----:B------:R-:W-:Y:S02]  /*3720*/  DSETP.GT.AND P2, PT, R54, 1, PT ;  /* 0x3ff000003600742a */ /* 0x000fe40003f44000 */
[----:B------:R-:W-:-:S02]  /*3730*/  FSEL R4, R46, RZ, !P0 ;  /* 0x000000ff2e047208 */ /* 0x000fc40004000000 */
[----:B------:R-:W-:Y:S02]  /*3740*/  FSEL R5, R47, 1.875, !P0 ;  /* 0x3ff000002f057808 */ /* 0x000fe40004000000 */
[----:B------:R-:W-:Y:S02]  /*3750*/  FSEL R6, R52, RZ, !P1 ;  /* 0x000000ff34067208 */ /* 0x000fe40004800000 */
[----:B------:R-:W-:Y:S02]  /*3760*/  FSEL R7, R53, 1.875, !P1 ;  /* 0x3ff0000035077808 */ /* 0x000fe40004800000 */
[----:B------:R-:W-:Y:S02]  /*3770*/  FSEL R8, R54, RZ, !P2 ;  /* 0x000000ff36087208 */ /* 0x000fe40005000000 */
[----:B------:R-:W-:Y:S01]  /*3780*/  FSEL R9, R55, 1.875, !P2 ;  /* 0x3ff0000037097808 */ /* 0x000fe20005000000 */
[----:B------:R-:W-:Y:S02]  /*3790*/  DMUL R4, R4, 0.25 ;  /* 0x3fd0000004047828 */ /* 0x000fe40000000000 */
[----:B------:R-:W-:-:S03]  /*37a0*/  DMUL R6, R6, 0.25 ;  /* 0x3fd0000006067828 */ /* 0x000fc60000000000 */
[----:B------:R-:W-:Y:S02]  /*37b0*/  DMUL R8, R8, 0.25 ;  /* 0x3fd0000008087828 */ /* 0x000fe40000000000 */
[----:B------:R-:W-:Y:S02]  /*37c0*/  DSETP.GEU.AND P3, PT, R46, RZ, PT ;  /* 0x000000ff2e00722a */ /* 0x000fe40003f6e000 */
[----:B------:R-:W-:Y:S02]  /*37d0*/  DSETP.GEU.AND P0, PT, R52, RZ, PT ;  /* 0x000000ff3400722a */ /* 0x000fe40003f0e000 */
[----:B------:R-:W-:Y:S02]  /*37e0*/  DSETP.GEU.AND P1, PT, R54, RZ, PT ;  /* 0x000000ff3600722a */ /* 0x000fe40003f2e000 */
[----:B------:R-:W-:Y:S02]  /*37f0*/  FSEL R4, R4, RZ, P3 ;  /* 0x000000ff04047208 */ /* 0x000fe40001800000 */
[----:B------:R-:W-:-:S02]  /*3800*/  FSEL R5, R5, RZ, P3 ;  /* 0x000000ff05057208 */ /* 0x000fc40001800000 */
[----:B------:R-:W-:Y:S02]  /*3810*/  FSEL R6, R6, RZ, P0 ;  /* 0x000000ff06067208 */ /* 0x000fe40000000000 */
[----:B------:R-:W-:Y:S02]  /*3820*/  FSEL R7, R7, RZ, P0 ;  /* 0x000000ff07077208 */ /* 0x000fe40000000000 */
[----:B------:R-:W-:Y:S02]  /*3830*/  FSEL R8, R8, RZ, P1 ;  /* 0x000000ff08087208 */ /* 0x000fe40000800000 */
[----:B------:R-:W-:Y:S01]  /*3840*/  FSEL R9, R9, RZ, P1 ;  /* 0x000000ff09097208 */ /* 0x000fe20000800000 */
[----:B------:R-:W-:Y:S01]  /*3850*/  UPLOP3.LUT UP0, UPT, UPT, UPT, UPT, 0x40, 0x4 ;  /* 0x000000000004789c */ /* 0x000fe20003f0e870 */
[----:B------:R-:W-:Y:S01]  /*3860*/  UMOV UR38, 0x0 ;  /* 0x0000000000267882 */ /* 0x000fe20000000000 */
[----:B------:R-:W-:Y:S01]  /*3870*/  UMOV UR39, 0x3ff80000 ;  /* 0x3ff8000000277882 */ /* 0x000fe20000000000 */
[----:B--2---:R-:W-:-:S02]  /*3880*/  DADD R10, R10, R4 ;  /* 0x000000000a0a7229 */ /* 0x004fc40000000004 */
[----:B---3--:R-:W-:Y:S02]  /*3890*/  DADD R12, R12, R6 ;  /* 0x000000000c0c7229 */ /* 0x008fe40000000006 */
[----:B----4-:R-:W-:-:S03]  /*38a0*/  DADD R14, R14, R8 ;  /* 0x000000000e0e7229 */ /* 0x010fc60000000008 */
[----:B------:R0:W-:Y:S04]  /*38b0*/  STG.E.64 desc[UR36][R26.64], R10 ;  /* 0x0000000a1a007986 */ /* 0x0001e8000c101b24 */
[----:B------:R0:W-:Y:S04]  /*38c0*/  STG.E.64 desc[UR36][R26.64+0x8], R12 ;  /* 0x0000080c1a007986 */ /* 0x0001e8000c101b24 */
[----:B------:R0:W-:Y:S01]  /*38d0*/  STG.E.64 desc[UR36][R26.64+0x10], R14 ;  /* 0x0000100e1a007986 */ /* 0x0001e2000c101b24 */
[----:B------:R-:W-:Y:S05]  /*38e0*/  BRA.U UP1, `(.L_x_57) ;  /* 0xffffffcd01fc7547 */ /* 0x000fea000b83ffff */
[----:B------:R-:W-:Y:S05]  /*38f0*/  EXIT ;  /* 0x000000000000794d */ /* 0x000fea0003800000 */
.L_x_6:
[----:B-1----:R-:W2:Y:S04]  /*3900*/  LDG.E.64 R2, desc[UR36][R26.64] ;  /* 0x000000241a027981 */ /* 0x002ea8000c1e1b00 */
[----:B------:R-:W3:Y:S04]  /*3910*/  LDG.E.64 R4, desc[UR36][R26.64+0x8] ;  /* 0x000008241a047981 */ /* 0x000ee8000c1e1b00 */
[----:B------:R-:W4:Y:S01]  /*3920*/  LDG.E.64 R6, desc[UR36][R26.64+0x10] ;  /* 0x000010241a067981 */ /* 0x000f22000c1e1b00 */
[----:B--2---:R-:W-:Y:S02]  /*3930*/  DADD R2, RZ, R2 ;  /* 0x00000000ff027229 */ /* 0x004fe40000000002 */
[----:B---3--:R-:W-:-:S05]  /*3940*/  DADD R4, RZ, R4 ;  /* 0x00000000ff047229 */ /* 0x008fca0000000004 */
[----:B------:R-:W-:Y:S01]  /*3950*/  STG.E.64 desc[UR36][R26.64], R2 ;  /* 0x000000021a007986 */ /* 0x000fe2000c101b24 */
[----:B----4-:R-:W-:-:S03]  /*3960*/  DADD R6, RZ, R6 ;  /* 0x00000000ff067229 */ /* 0x010fc60000000006 */
[----:B------:R-:W-:Y:S04]  /*3970*/  STG.E.64 desc[UR36][R26.64+0x8], R4 ;  /* 0x000008041a007986 */ /* 0x000fe8000c101b24 */
[----:B------:R-:W-:Y:S01]  /*3980*/  STG.E.64 desc[UR36][R26.64+0x10], R6 ;  /* 0x000010061a007986 */ /* 0x000fe2000c101b24 */
[----:B------:R-:W-:Y:S05]  /*3990*/  EXIT ;  /* 0x000000000000794d */ /* 0x000fea0003800000 */
        .type           $_Z9rayTracerP3Veciii$_Z8radianceRK3RayiPt,@function
        .size           $_Z9rayTracerP3Veciii$_Z8radianceRK3RayiPt,($__internal_0_$__cuda_sm20_dblrcp_rn_slowpath_v3 - $_Z9rayTracerP3Veciii$_Z8radianceRK3RayiPt)
$_Z9rayTracerP3Veciii$_Z8radianceRK3RayiPt:
[----:B------:R-:W-:-:S05]  /*39a0*/  VIADD R1, R1, 0xfffffe48 ;  /* 0xfffffe4801017836 */ /* 0x000fca0000000000 */
[----:B------:R-:W-:Y:S04]  /*39b0*/  STL [R1+0x1b0], R95 ;  /* 0x0001b05f01007387 */ /* 0x000fe80000100800 */
        /* <DEDUP_REMOVED lines=44> */
[----:B------:R0:W-:Y:S04]  /*3c80*/  STL [R1+0x114], R24 ;  /* 0x0001141801007387 */ /* 0x0001e80000100800 */
[----:B------:R1:W-:Y:S04]  /*3c90*/  STL [R1+0x110], R23 ;  /* 0x0001101701007387 */ /* 0x0003e80000100800 */
[----:B------:R2:W-:Y:S01]  /*3ca0*/  STL [R1+0x10c], R22 ;  /* 0x00010c1601007387 */ /* 0x0005e20000100800 */
[----:B0-----:R-:W0:Y:S05]  /*3cb0*/  BMOV.32.CLEAR R24, B8 ;  /* 0x0000000008187355 */ /* 0x001e2a0000100000 */
[----:B-1----:R-:W1:Y:S05]  /*3cc0*/  BMOV.32.CLEAR R23, B7 ;  /* 0x0000000007177355 */ /* 0x002e6a0000100000 */
[----:B--2---:R-:W2:Y:S05]  /*3cd0*/  BMOV.32.CLEAR R22, B6 ;  /* 0x0000000006167355 */ /* 0x004eaa0000100000 */
[----:B------:R3:W-:Y:S02]  /*3ce0*/  STL [R1+0xf0], R2 ;  /* 0x0000f00201007387 */ /* 0x0007e40000100800 */
[----:B---3--:R-:W-:Y:S01]  /*3cf0*/  IMAD.MOV.U32 R2, RZ, RZ, R6 ;  /* 0x000000ffff027224 */ /* 0x008fe200078e0006 */
[----:B------:R-:W3:Y:S01]  /*3d00*/  LDC.64 R62, c[0x0][0x358] ;  /* 0x0000d600ff3e7b82 */ /* 0x000ee20000000a00 */
[----:B------:R-:W4:Y:S07]  /*3d10*/  LDCU UR4, c[0x0][0x2f8] ;  /* 0x00005f00ff0477ac */ /* 0x000f2e0008000800 */
[----:B------:R-:W5:Y:S01]  /*3d20*/  LDC.64 R14, c[0x4][0x48] ;  /* 0x01001200ff0e7b82 */ /* 0x000f620000000a00 */
[----:B----4-:R-:W-:Y:S01]  /*3d30*/  VIADD R0, R4, -UR4 ;  /* 0x8000000404007c36 */ /* 0x010fe20008000000 */
[----:B---3--:R-:W-:-:S04]  /*3d40*/  R2UR UR8, R62 ;  /* 0x000000003e0872ca */ /* 0x008fc800000e0000 */
[----:B------:R-:W3:Y:S01]  /*3d50*/  LDL.64 R52, [R0+0x8] ;  /* 0x0000080000347983 */ /* 0x000ee20000100a00 */
[C---:B------:R-:W-:Y:S02]  /*3d60*/  R2UR UR9, R63.reuse ;  /* 0x000000003f0972ca */ /* 0x040fe400000e0000 */
[----:B------:R-:W-:Y:S01]  /*3d70*/  R2UR UR6, R62 ;  /* 0x000000003e0672ca */ /* 0x000fe200000e0000 */
[----:B------:R-:W4:Y:S01]  /*3d80*/  LDL.64 R54, [R0] ;  /* 0x0000000000367983 */ /* 0x000f220000100a00 */
[----:B------:R-:W-:-:S03]  /*3d90*/  R2UR UR7, R63 ;  /* 0x000000003f0772ca */ /* 0x000fc600000e0000 */
[----:B------:R-:W2:Y:S04]  /*3da0*/  LDL.64 R86, [R0+0x20] ;  /* 0x0000200000567983 */ /* 0x000ea80000100a00 */
[----:B------:R-:W2:Y:S04]  /*3db0*/  LDL.64 R46, [R0+0x10] ;  /* 0x00001000002e7983 */ /* 0x000ea80000100a00 */
[----:B-----5:R-:W3:Y:S04]  /*3dc0*/  LDG.E.64 R6, desc[UR8][R14.64+0x2d0] ;  /* 0x0002d0080e067981 */ /* 0x020ee8000c1e1b00 */
[----:B------:R-:W4:Y:S04]  /*3dd0*/  LDG.E.64 R4, desc[UR6][R14.64+0x2c8] ;  /* 0x0002c8060e047981 */ /* 0x000f28000c1e1b00 */
[----:B------:R-:W5:Y:S04]  /*3de0*/  LDG.E.64 R8, desc[UR8][R14.64+0x2d8] ;  /* 0x0002d8080e087981 */ /* 0x000f68000c1e1b00 */
[----:B------:R-:W5:Y:S04]  /*3df0*/  LDL.64 R92, [R0+0x18] ;  /* 0x00001800005c7983 */ /* 0x000f680000100a00 */
[----:B------:R-:W5:Y:S04]  /*3e00*/  LDL.64 R84, [R0+0x28] ;  /* 0x0000280000547983 */ /* 0x000f680000100a00 */
[----:B------:R-:W5:Y:S01]  /*3e10*/  LDG.E.64 R12, desc[UR6][R14.64+0x2c0] ;  /* 0x0002c0060e0c7981 */ /* 0x000f62000c1e1b00 */
[----:B------:R-:W0:Y:S01]  /*3e20*/  LDCU UR5, c[0x0][0x2fc] ;  /* 0x00005f80ff0577ac */ /* 0x000e220008000800 */
[----:B------:R-:W-:Y:S01]  /*3e30*/  IADD3 R17, P1, PT, R1, UR4, RZ ;  /* 0x0000000401117c10 */ /* 0x000fe2000ff3e0ff */
[----:B------:R-:W-:Y:S01]  /*3e40*/  BSSY.RECONVERGENT B7, `(.L_x_58) ;  /* 0x0000036000077945 */ /* 0x000fe20003800200 */
[----:B------:R-:W-:-:S03]  /*3e50*/  CS2R R26, SRZ ;  /* 0x00000000001a7805 */ /* 0x000fc6000001ff00 */
[----:B0-----:R-:W-:Y:S01]  /*3e60*/  IMAD.X R16, RZ, RZ, UR5, P1 ;  /* 0x00000005ff107e24 */ /* 0x001fe200088e06ff */
[----:B---3--:R-:W-:Y:S02]  /*3e70*/  DADD R6, -R52, R6 ;  /* 0x0000000034067229 */ /* 0x008fe40000000106 */
[----:B----4-:R-:W-:-:S06]  /*3e80*/  DADD R4, -R54, R4 ;  /* 0x0000000036047229 */ /* 0x010fcc0000000104 */
[-C--:B------:R-:W-:Y:S02]  /*3e90*/  DMUL R10, R6, R6.reuse ;  /* 0x00000006060a7228 */ /* 0x080fe40000000000 */
[----:B--2---:R-:W-:Y:S02]  /*3ea0*/  DMUL R6, R86, R6 ;  /* 0x0000000656067228 */ /* 0x004fe40000000000 */
[----:B-----5:R-:W-:-:S04]  /*3eb0*/  DADD R8, -R46, R8 ;  /* 0x000000002e087229 */ /* 0x020fc80000000108 */
[-C--:B------:R-:W-:Y:S02]  /*3ec0*/  DFMA R10, R4, R4.reuse, R10 ;  /* 0x00000004040a722b */ /* 0x080fe4000000000a */
[----:B------:R-:W-:-:S06]  /*3ed0*/  DFMA R6, R92, R4, R6 ;  /* 0x000000045c06722b */ /* 0x000fcc0000000006 */
[-C--:B------:R-:W-:Y:S02]  /*3ee0*/  DFMA R10, R8, R8.reuse, R10 ;  /* 0x00000008080a722b */ /* 0x080fe4000000000a */
[----:B------:R-:W-:-:S08]  /*3ef0*/  DFMA R18, R84, R8, R6 ;  /* 0x000000085412722b */ /* 0x000fd00000000006 */
[----:B------:R-:W-:-:S08]  /*3f00*/  DFMA R8, R18, R18, -R10 ;  /* 0x000000121208722b */ /* 0x000fd0000000080a */
[----:B------:R-:W-:-:S08]  /*3f10*/  DFMA R8, R12, R12, R8 ;  /* 0x0000000c0c08722b */ /* 0x000fd00000000008 */
[----:B------:R-:W-:-:S14]  /*3f20*/  DSETP.GEU.AND P0, PT, R8, RZ, PT ;  /* 0x000000ff0800722a */ /* 0x000fdc0003f0e000 */
[----:B-1----:R-:W-:Y:S05]  /*3f30*/  @!P0 BRA `(.L_x_59) ;  /* 0x0000000000988947 */ /* 0x002fea0003800000 */
[----:B------:R-:W0:Y:S01]  /*3f40*/  MUFU.RSQ64H R7, R9 ;  /* 0x0000000900077308 */ /* 0x000e220000001c00 */
[----:B------:R-:W-:Y:S01]  /*3f50*/  VIADD R6, R9, 0xfcb00000 ;  /* 0xfcb0000009067836 */ /* 0x000fe20000000000 */
[----:B------:R-:W-:Y:S01]  /*3f60*/  MOV R13, 0x3fd80000 ;  /* 0x3fd80000000d7802 */ /* 0x000fe20000000f00 */
[----:B------:R-:W-:Y:S01]  /*3f70*/  IMAD.MOV.U32 R12, RZ, RZ, 0x0 ;  /* 0x00000000ff0c7424 */ /* 0x000fe200078e00ff */
[----:B------:R-:W-:Y:S02]  /*3f80*/  BSSY.RECONVERGENT B6, `(.L_x_60) ;  /* 0x0000017000067945 */ /* 0x000fe40003800200 */
        /* <DEDUP_REMOVED lines=22> */
.L_x_61:
[----:B------:R-:W-:Y:S05]  /*40f0*/  BSYNC.RECONVERGENT B6 ;  /* 0x0000000000067941 */ /* 0x000fea0003800200 */
.L_x_60:
[C-C-:B------:R-:W-:Y:S01]  /*4100*/  DADD R6, R18.reuse, R4.reuse ;  /* 0x0000000012067229 */ /* 0x140fe20000000004 */
[----:B------:R-:W-:Y:S01]  /*4110*/  UMOV UR4, 0xeb1c432d ;  /* 0xeb1c432d00047882 */ /* 0x000fe20000000000 */
[----:B------:R-:W-:Y:S01]  /*4120*/  DADD R4, R18, -R4 ;  /* 0x0000000012047229 */ /* 0x000fe20000000804 */
[----:B------:R-:W-:-:S05]  /*4130*/  UMOV UR5, 0x3f1a36e2 ;  /* 0x3f1a36e200057882 */ /* 0x000fca0000000000 */
[----:B------:R-:W-:Y:S02]  /*4140*/  DSETP.GT.AND P1, PT, R6, UR4, PT ;  /* 0x0000000406007e2a */ /* 0x000fe4000bf24000 */
[----:B------:R-:W-:-:S04]  /*4150*/  DSETP.GT.AND P0, PT, R4, UR4, PT ;  /* 0x0000000404007e2a */ /* 0x000fc8000bf04000 */
[----:B------:R-:W-:Y:S02]  /*4160*/  FSEL R27, R6, RZ, P1 ;  /* 0x000000ff061b7208 */ /* 0x000fe40000800000 */
[----:B------:R-:W-:Y:S02]  /*4170*/  FSEL R7, R7, RZ, P1 ;  /* 0x000000ff07077208 */ /* 0x000fe40000800000 */
[----:B------:R-:W-:Y:S02]  /*4180*/  FSEL R26, R4, R27, P0 ;  /* 0x0000001b041a7208 */ /* 0x000fe40000000000 */
[----:B------:R-:W-:-:S07]  /*4190*/  FSEL R27, R5, R7, P0 ;  /* 0x00000007051b7208 */ /* 0x000fce0000000000 */
.L_x_59:
[----:B------:R-:W-:Y:S05]  /*41a0*/  BSYNC.RECONVERGENT B7 ;  /* 0x0000000000077941 */ /* 0x000fea0003800200 */
.L_x_58:
[----:B------:R-:W0:Y:S01]  /*41b0*/  LDC.64 R14, c[0x4][0x48] ;  /* 0x01001200ff0e7b82 */ /* 0x000e220000000a00 */
[C---:B------:R-:W-:Y:S02]  /*41c0*/  R2UR UR6, R62.reuse ;  /* 0x000000003e0672ca */ /* 0x040fe400000e0000 */
[C---:B------:R-:W-:Y:S02]  /*41d0*/  R2UR UR7, R63.reuse ;  /* 0x000000003f0772ca */ /* 0x040fe400000e0000 */
[----:B------:R-:W-:Y:S02]  /*41e0*/  R2UR UR4, R62 ;  /* 0x000000003e0472ca */ /* 0x000fe400000e0000 */
[----:B------:R-:W-:-:S09]  /*41f0*/  R2UR UR5, R63 ;  /* 0x000000003f0572ca */ /* 0x000fd200000e0000 */
[----:B0-----:R-:W2:Y:S04]  /*4200*/  LDG.E.64 R6, desc[UR6][R14.64+0x278] ;  /* 0x000278060e067981 */ /* 0x001ea8000c1e1b00 */
[----:B------:R-:W3:Y:S04]  /*4210*/  LDG.E.64 R4, desc[UR4][R14.64+0x270] ;  /* 0x000270040e047981 */ /* 0x000ee8000c1e1b00 */
[----:B------:R-:W4:Y:S04]  /*4220*/  LDG.E.64 R8, desc[UR6][R14.64+0x280] ;  /* 0x000280060e087981 */ /* 0x000f28000c1e1b00 */
[----:B------:R-:W5:Y:S01]  /*4230*/  LDG.E.64 R12, desc[UR4][R14.64+0x268] ;  /* 0x000268040e0c7981 */ /* 0x000f62000c1e1b00 */
[----:B------:R-:W-:Y:S01]  /*4240*/  UMOV UR4, 0x78b58c40 ;  /* 0x78b58c4000047882 */ /* 0x000fe20000000000 */
[----:B------:R-:W-:Y:S01]  /*4250*/  UMOV UR5, 0x4415af1d ;  /* 0x4415af1d00057882 */ /* 0x000fe20000000000 */
[----:B------:R-:W-:Y:S01]  /*4260*/  BSSY.RECONVERGENT B7, `(.L_x_62) ;  /* 0x0000038000077945 */ /* 0x000fe20003800200 */
[----:B------:R-:W-:-:S06]  /*4270*/  DSETP.GEU.AND P0, PT, R26, UR4, PT ;  /* 0x000000041a007e2a */ /* 0x000fcc000bf0e000 */
[----:B------:R-:W-:-:S06]  /*4280*/  DSETP.NEU.AND P1, PT, R26, RZ, !P0 ;  /* 0x000000ff1a00722a */ /* 0x000fcc000472d000 */
[----:B------:R-:W-:Y:S01]  /*4290*/  P2R R30, PR, RZ, 0x2 ;  /* 0x00000002ff1e7803 */ /* 0x000fe20000000000 */
[----:B--2---:R-:W-:Y:S02]  /*42a0*/  DADD R6, -R52, R6 ;  /* 0x0000000034067229 */ /* 0x004fe40000000106 */
[----:B---3--:R-:W-:-:S06]  /*42b0*/  DADD R4, -R54, R4 ;  /* 0x0000000036047229 */ /* 0x008fcc0000000104 */
[-C--:B------:R-:W-:Y:S02]  /*42c0*/  DMUL R10, R86, R6.reuse ;  /* 0x00000006560a7228 */ /* 0x080fe40000000000 */
[----:B------:R-:W-:Y:S02]  /*42d0*/  DMUL R6, R6, R6 ;  /* 0x0000000606067228 */ /* 0x000fe40000000000 */
[----:B----4-:R-:W-:-:S04]  /*42e0*/  DADD R8, -R46, R8 ;  /* 0x000000002e087229 */ /* 0x010fc80000000108 */
[-C--:B------:R-:W-:Y:S02]  /*42f0*/  DFMA R10, R92, R4.reuse, R10 ;  /* 0x000000045c0a722b */ /* 0x080fe4000000000a */
[----:B------:R-:W-:Y:S01]  /*4300*/  DFMA R6, R4, R4, R6 ;  /* 0x000000040406722b */ /* 0x000fe20000000006 */
[----:B------:R-:W-:-:S05]  /*4310*/  CS2R R4, SRZ ;  /* 0x0000000000047805 */ /* 0x000fca000001ff00 */
[-C--:B------:R-:W-:Y:S02]  /*4320*/  DFMA R18, R84, R8.reuse, R10 ;  /* 0x000000085412722b */ /* 0x080fe4000000000a */
[----:B------:R-:W-:-:S08]  /*4330*/  DFMA R6, R8, R8, R6 ;  /* 0x000000080806722b */ /* 0x000fd00000000006 */
[----:B------:R-:W-:-:S08]  /*4340*/  DFMA R6, R18, R18, -R6 ;  /* 0x000000121206722b */ /* 0x000fd00000000806 */
[----:B-----5:R-:W-:-:S08]  /*4350*/  DFMA R8, R12, R12, R6 ;  /* 0x0000000c0c08722b */ /* 0x020fd00000000006 */
[----:B------:R-:W-:-:S14]  /*4360*/  DSETP.GEU.AND P0, PT, R8, RZ, PT ;  /* 0x000000ff0800722a */ /* 0x000fdc0003f0e000 */
[----:B------:R-:W-:Y:S05]  /*4370*/  @!P0 BRA `(.L_x_63) ;  /* 0x0000000000988947 */ /* 0x000fea0003800000 */
        /* <DEDUP_REMOVED lines=27> */
.L_x_65:
[----:B------:R-:W-:Y:S05]  /*4530*/  BSYNC.RECONVERGENT B6 ;  /* 0x0000000000067941 */ /* 0x000fea0003800200 */
.L_x_64:
        /* <DEDUP_REMOVED lines=10> */
.L_x_63:
[----:B------:R-:W-:Y:S05]  /*45e0*/  BSYNC.RECONVERGENT B7 ;  /* 0x0000000000077941 */ /* 0x000fea0003800200 */
.L_x_62:
[----:B------:R-:W0:Y:S01]  /*45f0*/  LDC.64 R28, c[0x4][0x48] ;  /* 0x01001200ff1c7b82 */ /* 0x000e220000000a00 */
[C---:B------:R-:W-:Y:S02]  /*4600*/  R2UR UR6, R62.reuse ;  /* 0x000000003e0672ca */ /* 0x040fe400000e0000 */
[C---:B------:R-:W-:Y:S02]  /*4610*/  R2UR UR7, R63.reuse ;  /* 0x000000003f0772ca */ /* 0x040fe400000e0000 */
[----:B------:R-:W-:Y:S02]  /*4620*/  R2UR UR4, R62 ;  /* 0x000000003e0472ca */ /* 0x000fe400000e0000 */
[----:B------:R-:W-:Y:S02]  /*4630*/  R2UR UR5, R63 ;  /* 0x000000003f0572ca */ /* 0x000fe400000e0000 */
[----:B------:R-:W-:-:S07]  /*4640*/  ISETP.NE.AND P0, PT, R30, RZ, PT ;  /* 0x000000ff1e00720c */ /* 0x000fce0003f05270 */
[----:B0-----:R-:W2:Y:S04]  /*4650*/  LDG.E.64 R8, desc[UR6][R28.64+0x220] ;  /* 0x000220061c087981 */ /* 0x001ea8000c1e1b00 */
[----:B------:R-:W3:Y:S04]  /*4660*/  LDG.E.64 R6, desc[UR4][R28.64+0x218] ;  /* 0x000218041c067981 */ /* 0x000ee8000c1e1b00 */
[----:B------:R-:W4:Y:S04]  /*4670*/  LDG.E.64 R10, desc[UR6][R28.64+0x228] ;  /* 0x000228061c0a7981 */ /* 0x000f28000c1e1b00 */
[----:B------:R-:W5:Y:S01]  /*4680*/  LDG.E.64 R14, desc[UR4][R28.64+0x210] ;  /* 0x000210041c0e7981 */ /* 0x000f62000c1e1b00 */
[----:B------:R-:W-:Y:S01]  /*4690*/  BSSY.RECONVERGENT B7, `(.L_x_66) ;  /* 0x000003c000077945 */ /* 0x000fe20003800200 */
[----:B--2---:R-:W-:-:S02]  /*46a0*/  DADD R8, -R52, R8 ;  /* 0x0000000034087229 */ /* 0x004fc40000000108 */
[----:B---3--:R-:W-:-:S06]  /*46b0*/  DADD R6, -R54, R6 ;  /* 0x0000000036067229 */ /* 0x008fcc0000000106 */
[-C--:B------:R-:W-:Y:S02]  /*46c0*/  DMUL R12, R86, R8.reuse ;  /* 0x00000008560c7228 */ /* 0x080fe40000000000 */
[----:B------:R-:W-:Y:S02]  /*46d0*/  DMUL R8, R8, R8 ;  /* 0x0000000808087228 */ /* 0x000fe40000000000 */
[----:B----4-:R-:W-:-:S04]  /*46e0*/  DADD R10, -R46, R10 ;  /* 0x000000002e0a7229 */ /* 0x010fc8000000010a */
[-C--:B------:R-:W-:Y:S02]  /*46f0*/  DFMA R12, R92, R6.reuse, R12 ;  /* 0x000000065c0c722b */ /* 0x080fe4000000000c */
[----:B------:R-:W-:Y:S01]  /*4700*/  DFMA R8, R6, R6, R8 ;  /* 0x000000060608722b */ /* 0x000fe20000000008 */
[----:B------:R-:W-:Y:S02]  /*4710*/  FSEL R6, R26, 2.94578231044286233607e+34, P0 ;  /* 0x78b58c401a067808 */ /* 0x000fe40000000000 */
[----:B------:R-:W-:-:S03]  /*4720*/  FSEL R7, R27, 598.73614501953125, P0 ;  /* 0x4415af1d1b077808 */ /* 0x000fc60000000000 */
[-C--:B------:R-:W-:Y:S02]  /*4730*/  DFMA R18, R84, R10.reuse, R12 ;  /* 0x0000000a5412722b */ /* 0x080fe4000000000c */
[----:B------:R-:W-:Y:S02]  /*4740*/  DFMA R8, R10, R10, R8 ;  /* 0x0000000a0a08722b */ /* 0x000fe40000000008 */
[----:B------:R-:W-:-:S06]  /*4750*/  DSETP.GEU.AND P0, PT, R4, R6, PT ;  /* 0x000000060400722a */ /* 0x000fcc0003f0e000 */
[----:B------:R-:W-:Y:S02]  /*4760*/  DFMA R8, R18, R18, -R8 ;  /* 0x000000121208722b */ /* 0x000fe40000000808 */
[----:B------:R-:W-:-:S06]  /*4770*/  DSETP.NEU.AND P1, PT, R4, RZ, !P0 ;  /* 0x000000ff0400722a */ /* 0x000fcc000472d000 */
[----:B-----5:R-:W-:Y:S01]  /*4780*/  DFMA R8, R14, R14, R8 ;  /* 0x0000000e0e08722b */ /* 0x020fe20000000008 */
[----:B------:R-:W-:Y:S02]  /*4790*/  FSEL R26, R4, R6, P1 ;  /* 0x00000006041a7208 */ /* 0x000fe40000800000 */
[----:B------:R-:W-:Y:S02]  /*47a0*/  FSEL R27, R5, R7, P1 ;  /* 0x00000007051b7208 */ /* 0x000fe40000800000 */
[----:B------:R-:W-:Y:S02]  /*47b0*/  CS2R R4, SRZ ;  /* 0x0000000000047805 */ /* 0x000fe4000001ff00 */
[----:B------:R-:W-:Y:S01]  /*47c0*/  P2R R29, PR, RZ, 0x2 ;  /* 0x00000002ff1d7803 */ /* 0x000fe20000000000 */
        /* <DEDUP_REMOVED lines=14> */
[----:B------:R-:W-:Y:S01]  /*48b0*/  IADD3 R11, PT, PT, R13, -0x100000, RZ ;  /* 0xfff000000d0b7810 */ /* 0x000fe20007ffe0ff */
[----:B------:R-:W-:-:S05]  /*48c0*/  IMAD.MOV.U32 R10, RZ, RZ, R12 ;  /* 0x000000ffff0a7224 */ /* 0x000fca00078e000c */
[----:B------:R-:W-:-:S08]  /*48d0*/  DFMA R32, R14, -R14, R8 ;  /* 0x8000000e0e20722b */ /* 0x000fd00000000008 */
[----:B------:R-:W-:Y:S01]  /*48e0*/  DFMA R4, R32, R10, R14 ;  /* 0x0000000a2004722b */ /* 0x000fe2000000000e */
[----:B------:R-:W-:Y:S10]  /*48f0*/  @!P0 BRA `(.L_x_69) ;  /* 0x0000000000288947 */ /* 0x000ff40003800000 */
[----:B------:R-:W-:Y:S01]  /*4900*/  IMAD.MOV.U32 R10, RZ, RZ, R12 ;  /* 0x000000ffff0a7224 */ /* 0x000fe200078e000c */
[----:B------:R-:W-:Y:S01]  /*4910*/  MOV R20, 0x49a0 ;  /* 0x000049a000147802 */ /* 0x000fe20000000f00 */
[----:B------:R-:W-:Y:S01]  /*4920*/  IMAD.MOV.U32 R4, RZ, RZ, R8 ;  /* 0x000000ffff047224 */ /* 0x000fe200078e0008 */
[----:B------:R-:W-:Y:S01]  /*4930*/  MOV R21, 0x0 ;  /* 0x0000000000157802 */ /* 0x000fe20000000f00 */
[----:B------:R-:W-:Y:S02]  /*4940*/  IMAD.MOV.U32 R5, RZ, RZ, R9 ;  /* 0x000000ffff057224 */ /* 0x000fe400078e0009 */
[----:B------:R-:W-:Y:S02]  /*4950*/  IMAD.MOV.U32 R8, RZ, RZ, R32 ;  /* 0x000000ffff087224 */ /* 0x000fe400078e0020 */
[----:B------:R-:W-:Y:S02]  /*4960*/  IMAD.MOV.U32 R9, RZ, RZ, R33 ;  /* 0x000000ffff097224 */ /* 0x000fe400078e0021 */
[----:B------:R-:W-:-:S02]  /*4970*/  IMAD.MOV.U32 R12, RZ, RZ, R14 ;  /* 0x000000ffff0c7224 */ /* 0x000fc400078e000e */
[----:B------:R-:W-:-:S07]  /*4980*/  IMAD.MOV.U32 R13, RZ, RZ, R15 ;  /* 0x000000ffff0d7224 */ /* 0x000fce00078e000f */
[----:B------:R-:W-:Y:S05]  /*4990*/  CALL.REL.NOINC `($__internal_2_$__cuda_sm20_dsqrt_rn_f64_mediumpath_v1) ;  /* 0x0000006400207944 */ /* 0x000fea0003c00000 */
.L_x_69:
[----:B------:R-:W-:Y:S05]  /*49a0*/  BSYNC.RECONVERGENT B6 ;  /* 0x0000000000067941 */ /* 0x000fea0003800200 */
.L_x_68:
        /* <DEDUP_REMOVED lines=10> */
.L_x_67:
[----:B------:R-:W-:Y:S05]  /*4a50*/  BSYNC.RECONVERGENT B7 ;  /* 0x0000000000077941 */ /* 0x000fea0003800200 */
.L_x_66:
        /* <DEDUP_REMOVED lines=9> */
[C---:B------:R-:W-:Y:S01]  /*4af0*/  DSETP.GEU.AND P0, PT, R4.reuse, R26, PT ;  /* 0x0000001a0400722a */ /* 0x040fe20003f0e000 */
[----:B------:R-:W-:Y:S05]  /*4b00*/  BSSY.RECONVERGENT B7, `(.L_x_70) ;  /* 0x0000039000077945 */ /* 0x000fea0003800200 */
[----:B------:R-:W-:-:S06]  /*4b10*/  DSETP.NEU.AND P1, PT, R4, RZ, !P0 ;  /* 0x000000ff0400722a */ /* 0x000fcc000472d000 */
[----:B------:R-:W-:Y:S02]  /*4b20*/  FSEL R36, R4, R26, P1 ;  /* 0x0000001a04247208 */ /* 0x000fe40000800000 */
[----:B------:R-:W-:Y:S02]  /*4b30*/  FSEL R37, R5, R27, P1 ;  /* 0x0000001b05257208 */ /* 0x000fe40000800000 */
[----:B------:R-:W-:Y:S02]  /*4b40*/  CS2R R4, SRZ ;  /* 0x0000000000047805 */ /* 0x000fe4000001ff00 */
[----:B------:R-:W-:Y:S01]  /*4b50*/  P2R R28, PR, RZ, 0x2 ;  /* 0x00000002ff1c7803 */ /* 0x000fe20000000000 */
[----:B--2---:R-:W-:Y:S02]  /*4b60*/  DADD R8, -R52, R8 ;  /* 0x0000000034087229 */ /* 0x004fe40000000108 */
[----:B---3--:R-:W-:-:S06]  /*4b70*/  DADD R6, -R54, R6 ;  /* 0x0000000036067229 */ /* 0x008fcc0000000106 */
[-C--:B------:R-:W-:Y:S02]  /*4b80*/  DMUL R12, R86, R8.reuse ;  /* 0x00000008560c7228 */ /* 0x080fe40000000000 */
[----:B------:R-:W-:Y:S02]  /*4b90*/  DMUL R8, R8, R8 ;  /* 0x0000000808087228 */ /* 0x000fe40000000000 */
[----:B----4-:R-:W-:-:S04]  /*4ba0*/  DADD R10, -R46, R10 ;  /* 0x000000002e0a7229 */ /* 0x010fc8000000010a */
[-C--:B------:R-:W-:Y:S02]  /*4bb0*/  DFMA R12, R92, R6.reuse, R12 ;  /* 0x000000065c0c722b */ /* 0x080fe4000000000c */
[----:B------:R-:W-:-:S06]  /*4bc0*/  DFMA R8, R6, R6, R8 ;  /* 0x000000060608722b */ /* 0x000fcc0000000008 */
        /* <DEDUP_REMOVED lines=24> */
[----:B------:R-:W-:Y:S01]  /*4d50*/  MOV R20, 0x4de0 ;  /* 0x00004de000147802 */ /* 0x000fe20000000f00 */
[----:B------:R-:W-:Y:S01]  /*4d60*/  IMAD.MOV.U32 R4, RZ, RZ, R8 ;  /* 0x000000ffff047224 */ /* 0x000fe200078e0008 */
[----:B------:R-:W-:Y:S01]  /*4d70*/  MOV R8, R26 ;  /* 0x0000001a00087202 */ /* 0x000fe20000000f00 */
[----:B------:R-:W-:Y:S02]  /*4d80*/  IMAD.MOV.U32 R5, RZ, RZ, R9 ;  /* 0x000000ffff057224 */ /* 0x000fe400078e0009 */
[----:B------:R-:W-:Y:S02]  /*4d90*/  IMAD.MOV.U32 R9, RZ, RZ, R27 ;  /* 0x000000ffff097224 */ /* 0x000fe400078e001b */
[----:B------:R-:W-:Y:S02]  /*4da0*/  IMAD.MOV.U32 R12, RZ, RZ, R14 ;  /* 0x000000ffff0c7224 */ /* 0x000fe400078e000e */
[----:B------:R-:W-:-:S02]  /*4db0*/  IMAD.MOV.U32 R13, RZ, RZ, R15 ;  /* 0x000000ffff0d7224 */ /* 0x000fc400078e000f */
[----:B------:R-:W-:-:S07]  /*4dc0*/  IMAD.MOV.U32 R21, RZ, RZ, 0x0 ;  /* 0x00000000ff157424 */ /* 0x000fce00078e00ff */
[----:B------:R-:W-:Y:S05]  /*4dd0*/  CALL.REL.NOINC `($__internal_2_$__cuda_sm20_dsqrt_rn_f64_mediumpath_v1) ;  /* 0x0000006000107944 */ /* 0x000fea0003c00000 */
.L_x_73:
[----:B------:R-:W-:Y:S05]  /*4de0*/  BSYNC.RECONVERGENT B6 ;  /* 0x0000000000067941 */ /* 0x000fea0003800200 */
.L_x_72:
        /* <DEDUP_REMOVED lines=10> */
.L_x_71:
[----:B------:R-:W-:Y:S05]  /*4e90*/  BSYNC.RECONVERGENT B7 ;  /* 0x0000000000077941 */ /* 0x000fea0003800200 */
.L_x_70:
        /* <DEDUP_REMOVED lines=8> */
[----:B------:R0:W5:Y:S01]  /*4f20*/  LDG.E.64 R14, desc[UR4][R26.64+0x160] ;  /* 0x000160041a0e7981 */ /* 0x000162000c1e1b00 */
[C---:B------:R-:W-:Y:S01]  /*4f30*/  DSETP.GEU.AND P0, PT, R4.reuse, R36, PT ;  /* 0x000000240400722a */ /* 0x040fe20003f0e000 */
[----:B------:R-:W-:Y:S05]  /*4f40*/  BSSY.RECONVERGENT B7, `(.L_x_74) ;  /* 0x0000039000077945 */ /* 0x000fea0003800200 */
[----:B------:R-:W-:-:S06]  /*4f50*/  DSETP.NEU.AND P1, PT, R4, RZ, !P0 ;  /* 0x000000ff0400722a */ /* 0x000fcc000472d000 */
[----:B------:R-:W-:Y:S02]  /*4f60*/  FSEL R36, R4, R36, P1 ;  /* 0x0000002404247208 */ /* 0x000fe40000800000 */
[----:B------:R-:W-:Y:S02]  /*4f70*/  FSEL R37, R5, R37, P1 ;  /* 0x0000002505257208 */ /* 0x000fe40000800000 */
[----:B------:R-:W-:Y:S02]  /*4f80*/  CS2R R4, SRZ ;  /* 0x0000000000047805 */ /* 0x000fe4000001ff00 */
[----:B0-----:R-:W-:Y:S01]  /*4f90*/  P2R R27, PR, RZ, 0x2 ;  /* 0x00000002ff1b7803 */ /* 0x001fe20000000000 */
        /* <DEDUP_REMOVED lines=30> */
[----:B------:R-:W-:Y:S01]  /*5180*/  IMAD.MOV.U32 R10, RZ, RZ, R12 ;  /* 0x000000ffff0a7224 */ /* 0x000fe200078e000c */
[----:B------:R-:W-:Y:S01]  /*5190*/  MOV R20, 0x5220 ;  /* 0x0000522000147802 */ /* 0x000fe20000000f00 */
[----:B------:R-:W-:Y:S02]  /*51a0*/  IMAD.MOV.U32 R4, RZ, RZ, R8 ;  /* 0x000000ffff047224 */ /* 0x000fe400078e0008 */
[----:B------:R-:W-:Y:S02]  /*51b0*/  IMAD.MOV.U32 R5, RZ, RZ, R9 ;  /* 0x000000ffff057224 */ /* 0x000fe400078e0009 */
[----:B------:R-:W-:Y:S02]  /*51c0*/  IMAD.MOV.U32 R8, RZ, RZ, R32 ;  /* 0x000000ffff087224 */ /* 0x000fe400078e0020 */
[----:B------:R-:W-:Y:S02]  /*51d0*/  IMAD.MOV.U32 R9, RZ, RZ, R33 ;  /* 0x000000ffff097224 */ /* 0x000fe400078e0021 */
[----:B------:R-:W-:-:S02]  /*51e0*/  IMAD.MOV.U32 R12, RZ, RZ, R14 ;  /* 0x000000ffff0c7224 */ /* 0x000fc400078e000e */
[----:B------:R-:W-:Y:S02]  /*51f0*/  IMAD.MOV.U32 R13, RZ, RZ, R15 ;  /* 0x000000ffff0d7224 */ /* 0x000fe400078e000f */
[----:B------:R-:W-:-:S07]  /*5200*/  IMAD.MOV.U32 R21, RZ, RZ, 0x0 ;  /* 0x00000000ff157424 */ /* 0x000fce00078e00ff */
[----:B------:R-:W-:Y:S05]  /*5210*/  CALL.REL.NOINC `($__internal_2_$__cuda_sm20_dsqrt_rn_f64_mediumpath_v1) ;  /* 0x0000005c00007944 */ /* 0x000fea0003c00000 */
.L_x_77:
[----:B------:R-:W-:Y:S05]  /*5220*/  BSYNC.RECONVERGENT B6 ;  /* 0x0000000000067941 */ /* 0x000fea0003800200 */
.L_x_76:
        /* <DEDUP_REMOVED lines=10> */
.L_x_75:
[----:B------:R-:W-:Y:S05]  /*52d0*/  BSYNC.RECONVERGENT B7 ;  /* 0x0000000000077941 */ /* 0x000fea0003800200 */
.L_x_74:
        /* <DEDUP_REMOVED lines=30> */
[----:B------:R-:W-:Y:S01]  /*54c0*/  IADD3 R6, PT, PT, R9, -0x3500000, RZ ;  /* 0xfcb0000009067810 */ /* 0x000fe20007ffe0ff */
[----:B------:R-:W-:Y:S01]  /*54d0*/  IMAD.MOV.U32 R12, RZ, RZ, 0x0 ;  /* 0x00000000ff0c7424 */ /* 0x000fe200078e00ff */
[----:B------:R-:W-:Y:S01]  /*54e0*/  BSSY.RECONVERGENT B6, `(.L_x_80) ;  /* 0x0000018000067945 */ /* 0x000fe20003800200 */
[----:B------:R-:W-:Y:S01]  /*54f0*/  IMAD.MOV.U32 R13, RZ, RZ, 0x3fd80000 ;  /* 0x3fd80000ff0d7424 */ /* 0x000fe200078e00ff */
        /* <DEDUP_REMOVED lines=14> */
[----:B------:R-:W-:Y:S02]  /*55e0*/  IMAD.MOV.U32 R4, RZ, RZ, R8 ;  /* 0x000000ffff047224 */ /* 0x000fe400078e0008 */
[----:B------:R-:W-:Y:S01]  /*55f0*/  IMAD.MOV.U32 R5, RZ, RZ, R9 ;  /* 0x000000ffff057224 */ /* 0x000fe200078e0009 */
[----:B------:R-:W-:Y:S01]  /*5600*/  MOV R9, R33 ;  /* 0x0000002100097202 */ /* 0x000fe20000000f00 */
[----:B------:R-:W-:Y:S02]  /*5610*/  IMAD.MOV.U32 R8, RZ, RZ, R32 ;  /* 0x000000ffff087224 */ /* 0x000fe400078e0020 */
[----:B------:R-:W-:Y:S02]  /*5620*/  IMAD.MOV.U32 R12, RZ, RZ, R14 ;  /* 0x000000ffff0c7224 */ /* 0x000fe400078e000e */
[----:B------:R-:W-:-:S02]  /*5630*/  IMAD.MOV.U32 R13, RZ, RZ, R15 ;  /* 0x000000ffff0d7224 */ /* 0x000fc400078e000f */
[----:B------:R-:W-:-:S07]  /*5640*/  IMAD.MOV.U32 R21, RZ, RZ, 0x0 ;  /* 0x00000000ff157424 */ /* 0x000fce00078e00ff */
[----:B------:R-:W-:Y:S05]  /*5650*/  CALL.REL.NOINC `($__internal_2_$__cuda_sm20_dsqrt_rn_f64_mediumpath_v1) ;  /* 0x0000005400f07944 */ /* 0x000fea0003c00000 */
.L_x_81:
[----:B------:R-:W-:Y:S05]  /*5660*/  BSYNC.RECONVERGENT B6 ;  /* 0x0000000000067941 */ /* 0x000fea0003800200 */
.L_x_80:
        /* <DEDUP_REMOVED lines=10> */
.L_x_79:
[----:B------:R-:W-:Y:S05]  /*5710*/  BSYNC.RECONVERGENT B7 ;  /* 0x0000000000077941 */ /* 0x000fea0003800200 */
.L_x_78:
        /* <DEDUP_REMOVED lines=46> */
[----:B------:R-:W-:Y:S01]  /*5a00*/  MOV R10, R12 ;  /* 0x0000000c000a7202 */ /* 0x000fe20000000f00 */
[----:B------:R-:W-:Y:S01]  /*5a10*/  IMAD.MOV.U32 R4, RZ, RZ, R8 ;  /* 0x000000ffff047224 */ /* 0x000fe200078e0008 */
[----:B------:R-:W-:Y:S01]  /*5a20*/  MOV R20, 0x5aa0 ;  /* 0x00005aa000147802 */ /* 0x000fe20000000f00 */
[----:B------:R-:W-:Y:S02]  /*5a30*/  IMAD.MOV.U32 R5, RZ, RZ, R9 ;  /* 0x000000ffff057224 */ /* 0x000fe400078e0009 */
[----:B------:R-:W-:Y:S02]  /*5a40*/  IMAD.MOV.U32 R8, RZ, RZ, R32 ;  /* 0x000000ffff087224 */ /* 0x000fe400078e0020 */
[----:B------:R-:W-:Y:S02]  /*5a50*/  IMAD.MOV.U32 R9, RZ, RZ, R33 ;  /* 0x000000ffff097224 */ /* 0x000fe400078e0021 */
[----:B------:R-:W-:Y:S02]  /*5a60*/  IMAD.MOV.U32 R12, RZ, RZ, R14 ;  /* 0x000000ffff0c7224 */ /* 0x000fe400078e000e */
[----:B------:R-:W-:-:S02]  /*5a70*/  IMAD.MOV.U32 R13, RZ, RZ, R15 ;  /* 0x000000ffff0d7224 */ /* 0x000fc400078e000f */
[----:B------:R-:W-:-:S07]  /*5a80*/  IMAD.MOV.U32 R21, RZ, RZ, 0x0 ;  /* 0x00000000ff157424 */ /* 0x000fce00078e00ff */
[----:B------:R-:W-:Y:S05]  /*5a90*/  CALL.REL.NOINC `($__internal_2_$__cuda_sm20_dsqrt_rn_f64_mediumpath_v1) ;  /* 0x0000005000e07944 */ /* 0x000fea0003c00000 */
.L_x_85:
[----:B------:R-:W-:Y:S05]  /*5aa0*/  BSYNC.RECONVERGENT B6 ;  /* 0x0000000000067941 */ /* 0x000fea0003800200 */
.L_x_84:
        /* <DEDUP_REMOVED lines=10> */
.L_x_83:
[----:B------:R-:W-:Y:S05]  /*5b50*/  BSYNC.RECONVERGENT B7 ;  /* 0x0000000000077941 */ /* 0x000fea0003800200 */
.L_x_82:
        /* <DEDUP_REMOVED lines=56> */
.L_x_89:
[----:B------:R-:W-:Y:S05]  /*5ee0*/  BSYNC.RECONVERGENT B6 ;  /* 0x0000000000067941 */ /* 0x000fea0003800200 */
.L_x_88:
        /* <DEDUP_REMOVED lines=10> */
.L_x_87:
[----:B------:R-:W-:Y:S05]  /*5f90*/  BSYNC.RECONVERGENT B7 ;  /* 0x0000000000077941 */ /* 0x000fea0003800200 */
.L_x_86:
        /* <DEDUP_REMOVED lines=56> */
.L_x_93:
[----:B------:R-:W-:Y:S05]  /*6320*/  BSYNC.RECONVERGENT B6 ;  /* 0x0000000000067941 */ /* 0x000fea0003800200 */
.L_x_92:
        /* <DEDUP_REMOVED lines=10> */
.L_x_91:
[----:B------:R-:W-:Y:S05]  /*63d0*/  BSYNC.RECONVERGENT B7 ;  /* 0x0000000000077941 */ /* 0x000fea0003800200 */
.L_x_90:
[C---:B------:R-:W-:Y:S01]  /*63e0*/  DSETP.GEU.AND P0, PT, R4.reuse, R38, PT ;  /* 0x000000260400722a */ /* 0x040fe20003f0e000 */
[----:B------:R-:W-:Y:S01]  /*63f0*/  UMOV UR4, 0x78b58c40 ;  /* 0x78b58c4000047882 */ /* 0x000fe20000000000 */
[----:B------:R-:W-:Y:S01]  /*6400*/  UMOV UR5, 0x4415af1d ;  /* 0x4415af1d00057882 */ /* 0x000fe20000000000 */
[----:B------:R-:W-:Y:S01]  /*6410*/  BSSY.RECONVERGENT B8, `(.L_x_94) ;  /* 0x00003d7000087945 */ /* 0x000fe20003800200 */
[----:B------:R-:W-:Y:S02]  /*6420*/  CS2R R6, SRZ ;  /* 0x0000000000067805 */ /* 0x000fe4000001ff00 */
[----:B------:R-:W-:Y:S01]  /*6430*/  CS2R R8, SRZ ;  /* 0x0000000000087805 */ /* 0x000fe2000001ff00 */
[----:B------:R-:W-:-:S06]  /*6440*/  DSETP.NEU.AND P0, PT, R4, RZ, !P0 ;  /* 0x000000ff0400722a */ /* 0x000fcc000470d000 */
[----:B------:R-:W-:Y:S02]  /*6450*/  FSEL R10, R4, R38, P0 ;  /* 0x00000026040a7208 */ /* 0x000fe40000000000 */
[----:B------:R-:W-:Y:S02]  /*6460*/  FSEL R11, R5, R39, P0 ;  /* 0x00000027050b7208 */ /* 0x000fe40000000000 */
[----:B------:R-:W-:-:S04]  /*6470*/  CS2R R4, SRZ ;  /* 0x0000000000047805 */ /* 0x000fc8000001ff00 */
[----:B------:R-:W-:-:S14]  /*6480*/  DSETP.GEU.AND P1, PT, R10, UR4, PT ;  /* 0x000000040a007e2a */ /* 0x000fdc000bf2e000 */
[----:B------:R-:W-:Y:S05]  /*6490*/  @P1 BRA `(.L_x_95) ;  /* 0x0000003c00381947 */ /* 0x000fea0003800000 */
[----:B------:R-:W-:Y:S01]  /*64a0*/  P2R R4, PR, RZ, 0x1 ;  /* 0x00000001ff047803 */ /* 0x000fe20000000000 */
[----:B------:R-:W0:Y:S01]  /*64b0*/  LDC.64 R60, c[0x4][0x48] ;  /* 0x01001200ff3c7b82 */ /* 0x000e220000000a00 */
[----:B------:R-:W-:Y:S01]  /*64c0*/  ISETP.NE.AND P0, PT, R29, RZ, PT ;  /* 0x000000ff1d00720c */ /* 0x000fe20003f05270 */
[----:B------:R-:W-:Y:S01]  /*64d0*/  UMOV UR4, URZ ;  /* 0x000000ff00047c82 */ /* 0x000fe20008000000 */
[----:B------:R-:W-:Y:S02]  /*64e0*/  ISETP.NE.AND P1, PT, R28, RZ, PT ;  /* 0x000000ff1c00720c */ /* 0x000fe40003f25270 */
[----:B------:R-:W-:Y:S02]  /*64f0*/  P2R R0, PR, RZ, 0x1 ;  /* 0x00000001ff007803 */ /* 0x000fe40000000000 */
[----:B------:R-:W-:Y:S02]  /*6500*/  ISETP.NE.AND P0, PT, R30, RZ, PT ;  /* 0x000000ff1e00720c */ /* 0x000fe40003f05270 */
[----:B------:R-:W-:-:S02]  /*6510*/  ISETP.NE.AND P6, PT, R27, RZ, PT ;  /* 0x000000ff1b00720c */ /* 0x000fc40003fc5270 */
[----:B------:R-:W-:Y:S02]  /*6520*/  SEL R3, RZ, 0x8, !P0 ;  /* 0x00000008ff037807 */ /* 0x000fe40004000000 */
[----:B------:R-:W-:Y:S02]  /*6530*/  ISETP.NE.AND P0, PT, R0, RZ, PT ;  /* 0x000000ff0000720c */ /* 0x000fe40003f05270 */
[----:B------:R-:W-:Y:S02]  /*6540*/  ISETP.NE.AND P5, PT, R26, RZ, PT ;  /* 0x000000ff1a00720c */ /* 0x000fe40003fa5270 */
[----:B------:R-:W-:Y:S02]  /*6550*/  SEL R3, R3, 0x7, !P0 ;  /* 0x0000000703037807 */ /* 0x000fe40004000000 */
[----:B------:R-:W-:Y:S02]  /*6560*/  ISETP.NE.AND P4, PT, R25, RZ, PT ;  /* 0x000000ff1900720c */ /* 0x000fe40003f85270 */
[----:B------:R-:W-:-:S02]  /*6570*/  SEL R3, R3, 0x6, !P1 ;  /* 0x0000000603037807 */ /* 0x000fc40004800000 */
[----:B------:R-:W-:Y:S02]  /*6580*/  ISETP.NE.AND P3, PT, R19, RZ, PT ;  /* 0x000000ff1300720c */ /* 0x000fe40003f65270 */
[----:B------:R-:W-:Y:S02]  /*6590*/  SEL R3, R3, 0x5, !P6 ;  /* 0x0000000503037807 */ /* 0x000fe40007000000 */
[----:B------:R-:W-:Y:S02]  /*65a0*/  ISETP.NE.AND P2, PT, R18, RZ, PT ;  /* 0x000000ff1200720c */ /* 0x000fe40003f45270 */
[----:B------:R-:W-:Y:S02]  /*65b0*/  SEL R3, R3, 0x4, !P5 ;  /* 0x0000000403037807 */ /* 0x000fe40006800000 */
[----:B------:R-:W-:Y:S02]  /*65c0*/  ISETP.NE.AND P0, PT, R4, RZ, PT ;  /* 0x000000ff0400720c */ /* 0x000fe40003f05270 */
[----:B------:R-:W-:-:S02]  /*65d0*/  SEL R3, R3, 0x3, !P4 ;  /* 0x0000000303037807 */ /* 0x000fc40006000000 */
[C---:B------:R-:W-:Y:S02]  /*65e0*/  R2UR UR8, R62.reuse ;  /* 0x000000003e0872ca */ /* 0x040fe400000e0000 */
[----:B------:R-:W-:Y:S02]  /*65f0*/  SEL R3, R3, 0x2, !P3 ;  /* 0x0000000203037807 */ /* 0x000fe40005800000 */
[----:B------:R-:W-:Y:S02]  /*6600*/  R2UR UR9, R63 ;  /* 0x000000003f0972ca */ /* 0x000fe400000e0000 */
[----:B------:R-:W-:Y:S02]  /*6610*/  SEL R3, R3, 0x1, !P2 ;  /* 0x0000000103037807 */ /* 0x000fe40005000000 */
[----:B------:R-:W-:Y:S02]  /*6620*/  R2UR UR6, R62 ;  /* 0x000000003e0672ca */ /* 0x000fe400000e0000 */
[----:B------:R-:W-:-:S02]  /*6630*/  SEL R3, R3, RZ, !P0 ;  /* 0x000000ff03037207 */ /* 0x000fc40004000000 */
[----:B------:R-:W-:-:S03]  /*6640*/  R2UR UR7, R63 ;  /* 0x000000003f0772ca */ /* 0x000fc600000e0000 */
[----:B0-----:R-:W-:-:S04]  /*6650*/  IMAD.WIDE.U32 R60, R3, 0x58, R60 ;  /* 0x00000058033c7825 */ /* 0x001fc800078e003c */
[----:B------:R-:W-:Y:S01]  /*6660*/  VIADD R61, R61, UR4 ;  /* 0x000000043d3d7c36 */ /* 0x000fe20008000000 */
[----:B------:R-:W-:-:S04]  /*6670*/  R2UR UR4, R62 ;  /* 0x000000003e0472ca */ /* 0x000fc800000e0000 */
[----:B------:R-:W2:Y:S01]  /*6680*/  LDG.E.64 R78, desc[UR8][R60.64+0x10] ;  /* 0x000010083c4e7981 */ /* 0x000ea2000c1e1b00 */
[----:B------:R-:W-:-:S03]  /*6690*/  R2UR UR5, R63 ;  /* 0x000000003f0572ca */ /* 0x000fc600000e0000 */
[----:B------:R-:W3:Y:S10]  /*66a0*/  LDG.E.64 R28, desc[UR6][R60.64+0x8] ;  /* 0x000008063c1c7981 */ /* 0x000ef4000c1e1b00 */
[----:B------:R-:W4:Y:S01]  /*66b0*/  LDG.E.64 R30, desc[UR4][R60.64+0x18] ;  /* 0x000018043c1e7981 */ /* 0x000f22000c1e1b00 */
[-C--:B------:R-:W-:Y:S01]  /*66c0*/  DFMA R52, R86, R10.reuse, R52 ;  /* 0x0000000a5634722b */ /* 0x080fe20000000034 */
[----:B------:R-:W-:Y:S01]  /*66d0*/  MOV R12, 0x0 ;  /* 0x00000000000c7802 */ /* 0x000fe20000000f00 */
[-C--:B------:R-:W-:Y:S01]  /*66e0*/  DFMA R54, R92, R10.reuse, R54 ;  /* 0x0000000a5c36722b */ /* 0x080fe20000000036 */
[----:B------:R-:W-:Y:S01]  /*66f0*/  IMAD.MOV.U32 R13, RZ, RZ, 0x3fd80000 ;  /* 0x3fd80000ff0d7424 */ /* 0x000fe200078e00ff */
[----:B------:R-:W-:Y:S01]  /*6700*/  DFMA R46, R84, R10, R46 ;  /* 0x0000000a542e722b */ /* 0x000fe2000000002e */
[----:B------:R-:W-:Y:S03]  /*6710*/  BSSY.RECONVERGENT B6, `(.L_x_96) ;  /* 0x000001f000067945 */ /* 0x000fe60003800200 */
[----:B--2---:R-:W-:-:S02]  /*6720*/  DADD R78, R52, -R78 ;  /* 0x00000000344e7229 */ /* 0x004fc4000000084e */
[----:B---3--:R-:W-:-:S06]  /*6730*/  DADD R28, R54, -R28 ;  /* 0x00000000361c7229 */ /* 0x008fcc000000081c */
[----:B------:R-:W-:Y:S02]  /*6740*/  DMUL R4, R78, R78 ;  /* 0x0000004e4e047228 */ /* 0x000fe40000000000 */
[----:B----4-:R-:W-:-:S06]  /*6750*/  DADD R30, R46, -R30 ;  /* 0x000000002e1e7229 */ /* 0x010fcc000000081e */
        /* <DEDUP_REMOVED lines=26> */
.L_x_97:
[----:B------:R-:W-:Y:S05]  /*6900*/  BSYNC.RECONVERGENT B6 ;  /* 0x0000000000067941 */ /* 0x000fea0003800200 */
.L_x_96:
        /* <DEDUP_REMOVED lines=17> */
.L_x_99:
[----:B------:R-:W-:Y:S05]  /*6a20*/  BSYNC.RECONVERGENT B6 ;  /* 0x0000000000067941 */ /* 0x000fea0003800200 */
.L_x_98:
[-C--:B------:R-:W-:Y:S01]  /*6a30*/  DMUL R78, R78, R6.reuse ;  /* 0x000000064e4e7228 */ /* 0x080fe20000000000 */
[C---:B------:R-:W-:Y:S01]  /*6a40*/  R2UR UR4, R62.reuse ;  /* 0x000000003e0472ca */ /* 0x040fe200000e0000 */
[----:B------:R-:W-:Y:S01]  /*6a50*/  DMUL R28, R28, R6 ;  /* 0x000000061c1c7228 */ /* 0x000fe20000000000 */
[C---:B------:R-:W-:Y:S02]  /*6a60*/  R2UR UR5, R63.reuse ;  /* 0x000000003f0572ca */ /* 0x040fe400000e0000 */
[C---:B------:R-:W-:Y:S02]  /*6a70*/  R2UR UR6, R62.reuse ;  /* 0x000000003e0672ca */ /* 0x040fe400000e0000 */
[C---:B------:R-:W-:Y:S01]  /*6a80*/  R2UR UR7, R63.reuse ;  /* 0x000000003f0772ca */ /* 0x040fe200000e0000 */
[----:B------:R-:W-:Y:S01]  /*6a90*/  DMUL R4, R86, R78 ;  /* 0x0000004e56047228 */ /* 0x000fe20000000000 */
[----:B------:R-:W-:Y:S01]  /*6aa0*/  R2UR UR8, R62 ;  /* 0x000000003e0872ca */ /* 0x000fe200000e0000 */
[----:B------:R-:W-:Y:S01]  /*6ab0*/  DMUL R30, R30, R6 ;  /* 0x000000061e1e7228 */ /* 0x000fe20000000000 */
[----:B------:R-:W-:-:S05]  /*6ac0*/  R2UR UR9, R63 ;  /* 0x000000003f0972ca */ /* 0x000fca00000e0000 */
[----:B------:R-:W-:Y:S01]  /*6ad0*/  DFMA R4, R92, R28, R4 ;  /* 0x0000001c5c04722b */ /* 0x000fe20000000004 */
[----:B------:R-:W-:Y:S01]  /*6ae0*/  ISETP.GE.AND P1, PT, R2, 0x5, PT ;  /* 0x000000050200780c */ /* 0x000fe20003f26270 */
[----:B------:R-:W-:Y:S01]  /*6af0*/  DADD R6, -RZ, -R78 ;  /* 0x00000000ff067229 */ /* 0x000fe2000000094e */
[----:B------:R0:W5:Y:S01]  /*6b00*/  LDG.E.64 R76, desc[UR4][R60.64+0x38] ;  /* 0x000038043c4c7981 */ /* 0x000162000c1e1b00 */
[----:B------:R-:W-:Y:S01]  /*6b10*/  DADD R8, -RZ, -R30 ;  /* 0x00000000ff087229 */ /* 0x000fe2000000091e */
[----:B------:R-:W-:Y:S02]  /*6b20*/  BSSY.RELIABLE B7, `(.L_x_100) ;  /* 0x000005d000077945 */ /* 0x000fe40003800100 */
[----:B------:R0:W5:Y:S01]  /*6b30*/  LDG.E.64 R70, desc[UR6][R60.64+0x40] ;  /* 0x000040063c467981 */ /* 0x000162000c1e1b00 */
[----:B------:R-:W-:Y:S02]  /*6b40*/  DFMA R18, R84, R30, R4 ;  /* 0x0000001e5412722b */ /* 0x000fe40000000004 */
[----:B------:R-:W-:Y:S01]  /*6b50*/  DADD R4, -RZ, -R28 ;  /* 0x00000000ff047229 */ /* 0x000fe2000000091c */
[----:B------:R0:W5:Y:S05]  /*6b60*/  LDG.E.64 R68, desc[UR8][R60.64+0x48] ;  /* 0x000048083c447981 */ /* 0x00016a000c1e1b00 */
[----:B------:R-:W-:-:S06]  /*6b70*/  DSETP.GEU.AND P0, PT, R18, RZ, PT ;  /* 0x000000ff1200722a */ /* 0x000fcc0003f0e000 */
[----:B------:R-:W-:Y:S02]  /*6b80*/  FSEL R44, R28, R4, !P0 ;  /* 0x000000041c2c7208 */ /* 0x000fe40004000000 */
[----:B------:R-:W-:Y:S02]  /*6b90*/  FSEL R45, R29, R5, !P0 ;  /* 0x000000051d2d7208 */ /* 0x000fe40004000000 */
[----:B------:R-:W-:Y:S02]  /*6ba0*/  FSEL R38, R78, R6, !P0 ;  /* 0x000000064e267208 */ /* 0x000fe40004000000 */
[----:B------:R-:W-:Y:S02]  /*6bb0*/  FSEL R39, R79, R7, !P0 ;  /* 0x000000074f277208 */ /* 0x000fe40004000000 */
[----:B------:R-:W-:Y:S02]  /*6bc0*/  FSEL R36, R30, R8, !P0 ;  /* 0x000000081e247208 */ /* 0x000fe40004000000 */
[----:B------:R-:W-:Y:S01]  /*6bd0*/  FSEL R37, R31, R9, !P0 ;  /* 0x000000091f257208 */ /* 0x000fe20004000000 */
[----:B0-----:R-:W-:Y:S06]  /*6be0*/  @!P1 BRA `(.L_x_101) ;  /* 0x0000000400409947 */ /* 0x001fec0003800000 */
[----:B------:R-:W0:Y:S01]  /*6bf0*/  LDC.64 R8, c[0x4][0x40] ;  /* 0x01001000ff087b82 */ /* 0x000e220000000a00 */
[----:B------:R-:W-:Y:S02]  /*6c00*/  R2UR UR4, R62 ;  /* 0x000000003e0472ca */ /* 0x000fe400000e0000 */
[----:B------:R-:W-:-:S13]  /*6c10*/  R2UR UR5, R63 ;  /* 0x000000003f0572ca */ /* 0x000fda00000e0000 */
[----:B0-----:R-:W2:Y:S01]  /*6c20*/  LDG.E R0, desc[UR4][R8.64] ;  /* 0x0000000408007981 */ /* 0x001ea2000c1e1900 */
[----:B------:R-:W0:Y:S01]  /*6c30*/  MUFU.RCP64H R5, 8388604 ;  /* 0x415fffff00057908 */ /* 0x000e220000001800 */
[----:B------:R-:W-:Y:S01]  /*6c40*/  IMAD.MOV.U32 R12, RZ, RZ, -0x40000000 ;  /* 0xc0000000ff0c7424 */ /* 0x000fe200078e00ff */
[----:B------:R-:W-:Y:S01]  /*6c50*/  MOV R13, 0x415fffff ;  /* 0x415fffff000d7802 */ /* 0x000fe20000000f00 */
[----:B------:R-:W-:Y:S02]  /*6c60*/  IMAD.MOV.U32 R4, RZ, RZ, 0x1 ;  /* 0x00000001ff047424 */ /* 0x000fe400078e00ff */
[----:B------:R-:W-:-:S04]  /*6c70*/  IMAD.MOV.U32 R3, RZ, RZ, 0x343fd ;  /* 0x000343fdff037424 */ /* 0x000fc800078e00ff */
[----:B0-----:R-:W-:-:S08]  /*6c80*/  DFMA R6, R4, -R12, 1 ;  /* 0x3ff000000406742b */ /* 0x001fd0000000080c */
        /* <DEDUP_REMOVED lines=9> */
[----:B------:R-:W0:Y:S01]  /*6d20*/  I2F.F64 R4, R3 ;  /* 0x0000000300047312 */ /* 0x000e220000201c00 */
[----:B------:R1:W-:Y:S01]  /*6d30*/  STG.E desc[UR4][R8.64], R3 ;  /* 0x0000000308007986 */ /* 0x0003e2000c101904 */
[----:B0-----:R-:W-:Y:S01]  /*6d40*/  DMUL R10, R4, R6 ;  /* 0x00000006040a7228 */ /* 0x001fe20000000000 */
[----:B------:R-:W-:-:S07]  /*6d50*/  FSETP.GEU.AND P1, PT, |R5|, 6.5827683646048100446e-37, PT ;  /* 0x036000000500780b */ /* 0x000fce0003f2e200 */
[----:B------:R-:W-:-:S08]  /*6d60*/  DFMA R12, R10, -R12, R4 ;  /* 0x8000000c0a0c722b */ /* 0x000fd00000000004 */
[----:B------:R-:W-:-:S10]  /*6d70*/  DFMA R6, R6, R12, R10 ;  /* 0x0000000c0606722b */ /* 0x000fd4000000000a */
[----:B------:R-:W-:-:S05]  /*6d80*/  FFMA R0, RZ, 13.999999046325683594, R7 ;  /* 0x415fffffff007823 */ /* 0x000fca0000000007 */
[----:B------:R-:W-:-:S13]  /*6d90*/  FSETP.GT.AND P0, PT, |R0|, 1.469367938527859385e-39, PT ;  /* 0x001000000000780b */ /* 0x000fda0003f04200 */
[----:B-1----:R-:W-:Y:S05]  /*6da0*/  @P0 BRA P1, `(.L_x_102) ;  /* 0x00000000001c0947 */ /* 0x002fea0000800000 */
[----:B------:R-:W-:Y:S01]  /*6db0*/  IMAD.MOV.U32 R6, RZ, RZ, -0x40000000 ;  /* 0xc0000000ff067424 */ /* 0x000fe200078e00ff */
[----:B------:R-:W-:Y:S01]  /*6dc0*/  MOV R20, 0x6e00 ;  /* 0x00006e0000147802 */ /* 0x000fe20000000f00 */
[----:B------:R-:W-:Y:S02]  /*6dd0*/  IMAD.MOV.U32 R7, RZ, RZ, 0x415fffff ;  /* 0x415fffffff077424 */ /* 0x000fe400078e00ff */
[----:B------:R-:W-:-:S07]  /*6de0*/  IMAD.MOV.U32 R21, RZ, RZ, 0x0 ;  /* 0x00000000ff157424 */ /* 0x000fce00078e00ff */
[----:B-----5:R-:W-:Y:S05]  /*6df0*/  CALL.REL.NOINC `($__internal_1_$__cuda_sm20_div_rn_f64_full) ;  /* 0x0000003800687944 */ /* 0x020fea0003c00000 */
[----:B------:R-:W-:Y:S02]  /*6e00*/  IMAD.MOV.U32 R6, RZ, RZ, R4 ;  /* 0x000000ffff067224 */ /* 0x000fe400078e0004 */
[----:B------:R-:W-:-:S07]  /*6e10*/  IMAD.MOV.U32 R7, RZ, RZ, R5 ;  /* 0x000000ffff077224 */ /* 0x000fce00078e0005 */
.L_x_102:
[----:B-----5:R-:W-:Y:S02]  /*6e20*/  DSETP.GT.AND P1, PT, R76, R70, PT ;  /* 0x000000464c00722a */ /* 0x020fe40003f24000 */
[--C-:B------:R-:W-:Y:S02]  /*6e30*/  DSETP.GT.AND P0, PT, R70, R68.reuse, PT ;  /* 0x000000444600722a */ /* 0x100fe40003f04000 */
[----:B------:R-:W-:-:S04]  /*6e40*/  DSETP.GT.AND P2, PT, R76, R68, PT ;  /* 0x000000444c00722a */ /* 0x000fc80003f44000 */
[----:B------:R-:W-:Y:S02]  /*6e50*/  FSEL R3, R71, R69, P0 ;  /* 0x0000004547037208 */ /* 0x000fe40000000000 */
[----:B------:R-:W-:-:S04]  /*6e60*/  FSEL R0, R70, R68, P0 ;  /* 0x0000004446007208 */ /* 0x000fc80000000000 */
[----:B------:R-:W-:Y:S02]  /*6e70*/  @P1 FSEL R3, R77, R3, P2 ;  /* 0x000000034d031208 */ /* 0x000fe40001000000 */
[----:B------:R-:W-:-:S03]  /*6e80*/  @P1 FSEL R0, R76, R0, P2 ;  /* 0x000000004c001208 */ /* 0x000fc60001000000 */
[----:B------:R-:W-:Y:S01]  /*6e90*/  IMAD.MOV.U32 R5, RZ, RZ, R3 ;  /* 0x000000ffff057224 */ /* 0x000fe200078e0003 */
[----:B------:R-:W-:-:S06]  /*6ea0*/  MOV R4, R0 ;  /* 0x0000000000047202 */ /* 0x000fcc0000000f00 */
[----:B------:R-:W-:-:S14]  /*6eb0*/  DSETP.GEU.AND P0, PT, R6, R4, PT ;  /* 0x000000040600722a */ /* 0x000fdc0003f0e000 */
[----:B------:R-:W-:Y:S05]  /*6ec0*/  @P0 BREAK.RELIABLE B7 ;  /* 0x0000000000070942 */ /* 0x000fea0003800100 */
[----:B------:R-:W-:Y:S05]  /*6ed0*/  @!P0 BRA `(.L_x_103) ;  /* 0x0000000000288947 */ /* 0x000fea0003800000 */
[C---:B------:R-:W-:Y:S02]  /*6ee0*/  R2UR UR4, R62.reuse ;  /* 0x000000003e0472ca */ /* 0x040fe400000e0000 */
[C---:B------:R-:W-:Y:S02]  /*6ef0*/  R2UR UR5, R63.reuse ;  /* 0x000000003f0572ca */ /* 0x040fe400000e0000 */
[C---:B------:R-:W-:Y:S02]  /*6f00*/  R2UR UR6, R62.reuse ;  /* 0x000000003e0672ca */ /* 0x040fe400000e0000 */
[C---:B------:R-:W-:Y:S02]  /*6f10*/  R2UR UR7, R63.reuse ;  /* 0x000000003f0772ca */ /* 0x040fe400000e0000 */
[----:B------:R-:W-:Y:S02]  /*6f20*/  R2UR UR8, R62 ;  /* 0x000000003e0872ca */ /* 0x000fe400000e0000 */
[----:B------:R-:W-:-:S05]  /*6f30*/  R2UR UR9, R63 ;  /* 0x000000003f0972ca */ /* 0x000fca00000e0000 */
[----:B------:R0:W5:Y:S04]  /*6f40*/  LDG.E.64 R4, desc[UR4][R60.64+0x20] ;  /* 0x000020043c047981 */ /* 0x000168000c1e1b00 */
[----:B------:R0:W5:Y:S04]  /*6f50*/  LDG.E.64 R6, desc[UR6][R60.64+0x28] ;  /* 0x000028063c067981 */ /* 0x000168000c1e1b00 */
[----:B------:R0:W5:Y:S01]  /*6f60*/  LDG.E.64 R8, desc[UR8][R60.64+0x30] ;  /* 0x000030083c087981 */ /* 0x000162000c1e1b00 */
[----:B------:R-:W-:Y:S05]  /*6f70*/  BRA `(.L_x_95) ;  /* 0x0000003000807947 */ /* 0x000fea0003800000 */
.L_x_103:
[----:B------:R-:W0:Y:S01]  /*6f80*/  MUFU.RCP64H R5, R3 ;  /* 0x0000000300057308 */ /* 0x000e220000001800 */
[----:B------:R-:W-:Y:S01]  /*6f90*/  VIADD R4, R3, 0x300402 ;  /* 0x0030040203047836 */ /* 0x000fe20000000000 */
[----:B------:R-:W-:Y:S01]  /*6fa0*/  BSSY.RECONVERGENT B6, `(.L_x_104) ;  /* 0x0000011000067945 */ /* 0x000fe20003800200 */
[----:B------:R-:W-:Y:S02]  /*6fb0*/  IMAD.MOV.U32 R8, RZ, RZ, R0 ;  /* 0x000000ffff087224 */ /* 0x000fe400078e0000 */
[----:B------:R-:W-:Y:S01]  /*6fc0*/  IMAD.MOV.U32 R9, RZ, RZ, R3 ;  /* 0x000000ffff097224 */ /* 0x000fe200078e0003 */
[----:B------:R-:W-:-:S05]  /*6fd0*/  FSETP.GEU.AND P0, PT, |R4|, 5.8789094863358348022e-39, PT ;  /* 0x004004020400780b */ /* 0x000fca0003f0e200 */
[----:B0-----:R-:W-:-:S08]  /*6fe0*/  DFMA R6, R4, -R8, 1 ;  /* 0x3ff000000406742b */ /* 0x001fd00000000808 */
[----:B------:R-:W-:-:S08]  /*6ff0*/  DFMA R6, R6, R6, R6 ;  /* 0x000000060606722b */ /* 0x000fd00000000006 */
[----:B------:R-:W-:-:S08]  /*7000*/  DFMA R6, R4, R6, R4 ;  /* 0x000000060406722b */ /* 0x000fd00000000004 */
[----:B------:R-:W-:-:S08]  /*7010*/  DFMA R8, R6, -R8, 1 ;  /* 0x3ff000000608742b */ /* 0x000fd00000000808 */
[----:B------:R-:W-:Y:S01]  /*7020*/  DFMA R4, R6, R8, R6 ;  /* 0x000000080604722b */ /* 0x000fe20000000006 */
[----:B------:R-:W-:Y:S10]  /*7030*/  @P0 BRA `(.L_x_105) ;  /* 0x00000000001c0947 */ /* 0x000ff40003800000 */
[----:B------:R-:W-:Y:S01]  /*7040*/  LOP3.LUT R6, R3, 0x7fffffff, RZ, 0xc0, !PT ;  /* 0x7fffffff03067812 */ /* 0x000fe200078ec0ff */
[----:B------:R-:W-:Y:S01]  /*7050*/  IMAD.MOV.U32 R4, RZ, RZ, R0 ;  /* 0x000000ffff047224 */ /* 0x000fe200078e0000 */
[----:B------:R-:W-:Y:S01]  /*7060*/  MOV R20, 0x70b0 ;  /* 0x000070b000147802 */ /* 0x000fe20000000f00 */
[----:B------:R-:W-:Y:S02]  /*7070*/  IMAD.MOV.U32 R5, RZ, RZ, R3 ;  /* 0x000000ffff057224 */ /* 0x000fe400078e0003 */
[----:B------:R-:W-:Y:S02]  /*7080*/  VIADD R6, R6, 0xfff00000 ;  /* 0xfff0000006067836 */ /* 0x000fe40000000000 */
[----:B------:R-:W-:-:S07]  /*7090*/  IMAD.MOV.U32 R21, RZ, RZ, 0x0 ;  /* 0x00000000ff157424 */ /* 0x000fce00078e00ff */
[----:B------:R-:W-:Y:S05]  /*70a0*/  CALL.REL.NOINC `($__internal_0_$__cuda_sm20_dblrcp_rn_slowpath_v3) ;  /* 0x0000003400107944 */ /* 0x000fea0003c00000 */
.L_x_105:
[----:B------:R-:W-:Y:S05]  /*70b0*/  BSYNC.RECONVERGENT B6 ;  /* 0x0000000000067941 */ /* 0x000fea0003800200 */
.L_x_104:
[-C--:B------:R-:W-:Y:S02]  /*70c0*/  DMUL R76, R76, R4.reuse ;  /* 0x000000044c4c7228 */ /* 0x080fe40000000000 */
[-C--:B------:R-:W-:Y:S02]  /*70d0*/  DMUL R70, R70, R4.reuse ;  /* 0x0000000446467228 */ /* 0x080fe40000000000 */
[----:B------:R-:W-:-:S11]  /*70e0*/  DMUL R68, R68, R4 ;  /* 0x0000000444447228 */ /* 0x000fd60000000000 */
.L_x_101:
[----:B------:R-:W-:Y:S05]  /*70f0*/  BSYNC.RELIABLE B7 ;  /* 0x0000000000077941 */ /* 0x000fea0003800100 */
.L_x_100:
[----:B------:R-:W-:Y:S02]  /*7100*/  R2UR UR4, R62 ;  /* 0x000000003e0472ca */ /* 0x000fe400000e0000 */
[----:B------:R-:W-:-:S13]  /*7110*/  R2UR UR5, R63 ;  /* 0x000000003f0572ca */ /* 0x000fda00000e0000 */
[----:B------:R-:W2:Y:S02]  /*7120*/  LDG.E R0, desc[UR4][R60.64+0x50] ;  /* 0x000050043c007981 */ /* 0x000ea4000c1e1900 */
[----:B--2---:R-:W-:-:S13]  /*7130*/  ISETP.NE.AND P0, PT, R0, 0x1, PT ;  /* 0x000000010000780c */ /* 0x004fda0003f05270 */
[----:B------:R-:W-:Y:S05]  /*7140*/  @!P0 BRA `(.L_x_106) ;  /* 0x0000002c00948947 */ /* 0x000fea0003800000 */
[----:B------:R-:W-:-:S13]  /*7150*/  ISETP.NE.AND P0, PT, R0, RZ, PT ;  /* 0x000000ff0000720c */ /* 0x000fda0003f05270 */
[----:B------:R-:W-:Y:S05]  /*7160*/  @P0 BRA `(.L_x_107) ;  /* 0x00000018007c0947 */ /* 0x000fea0003800000 */
[----:B------:R-:W0:Y:S01]  /*7170*/  LDC.64 R4, c[0x4][0x40] ;  /* 0x01001000ff047b82 */ /* 0x000e220000000a00 */
[----:B------:R-:W-:Y:S02]  /*7180*/  R2UR UR4, R62 ;  /* 0x000000003e0472ca */ /* 0x000fe400000e0000 */
[----:B------:R-:W-:-:S13]  /*7190*/  R2UR UR5, R63 ;  /* 0x000000003f0572ca */ /* 0x000fda00000e0000 */
[----:B0-----:R-:W2:Y:S01]  /*71a0*/  LDG.E R4, desc[UR4][R4.64] ;  /* 0x0000000404047981 */ /* 0x001ea2000c1e1900 */
[----:B------:R-:W0:Y:S01]  /*71b0*/  MUFU.RCP64H R7, 8388604 ;  /* 0x415fffff00077908 */ /* 0x000e220000001800 */
[----:B------:R-:W-:Y:S02]  /*71c0*/  HFMA2 R8, -RZ, RZ, -2, 0 ;  /* 0xc0000000ff087431 */ /* 0x000fe400000001ff */
[----:B------:R-:W-:Y:S02]  /*71d0*/  IMAD.MOV.U32 R9, RZ, RZ, 0x415fffff ;  /* 0x415fffffff097424 */ /* 0x000fe400078e00ff */
[----:B------:R-:W-:Y:S02]  /*71e0*/  IMAD.MOV.U32 R6, RZ, RZ, 0x1 ;  /* 0x00000001ff067424 */ /* 0x000fe400078e00ff */
[----:B------:R-:W-:-:S04]  /*71f0*/  IMAD.MOV.U32 R3, RZ, RZ, 0x343fd ;  /* 0x000343fdff037424 */ /* 0x000fc800078e00ff */
        /* <DEDUP_REMOVED lines=18> */
[----:B------:R-:W-:Y:S01]  /*7320*/  IMAD.MOV.U32 R4, RZ, RZ, R6 ;  /* 0x000000ffff047224 */ /* 0x000fe200078e0006 */
[----:B------:R-:W-:Y:S01]  /*7330*/  MOV R20, 0x7390 ;  /* 0x0000739000147802 */ /* 0x000fe20000000f00 */
[----:B------:R-:W-:Y:S01]  /*7340*/  IMAD.MOV.U32 R5, RZ, RZ, R7 ;  /* 0x000000ffff057224 */ /* 0x000fe200078e0007 */
[----:B------:R-:W-:Y:S01]  /*7350*/  MOV R21, 0x0 ;  /* 0x0000000000157802 */ /* 0x000fe20000000f00 */
[----:B------:R-:W-:Y:S02]  /*7360*/  IMAD.MOV.U32 R6, RZ, RZ, -0x40000000 ;  /* 0xc0000000ff067424 */ /* 0x000fe400078e00ff */
[----:B------:R-:W-:-:S07]  /*7370*/  IMAD.MOV.U32 R7, RZ, RZ, 0x415fffff ;  /* 0x415fffffff077424 */ /* 0x000fce00078e00ff */
[----:B-----5:R-:W-:Y:S05]  /*7380*/  CALL.REL.NOINC `($__internal_1_$__cuda_sm20_div_rn_f64_full) ;  /* 0x0000003400047944 */ /* 0x020fea0003c00000 */
.L_x_108:
[----:B------:R-:W-:Y:S01]  /*7390*/  UMOV UR4, 0x9999999a ;  /* 0x9999999a00047882 */ /* 0x000fe20000000000 */
[----:B------:R-:W-:Y:S01]  /*73a0*/  UMOV UR5, 0x3fb99999 ;  /* 0x3fb9999900057882 */ /* 0x000fe20000000000 */
[----:B------:R-:W-:Y:S01]  /*73b0*/  IMAD.MOV.U32 R26, RZ, RZ, RZ ;  /* 0x000000ffff1a7224 */ /* 0x000fe200078e00ff */
[----:B------:R-:W-:Y:S01]  /*73c0*/  DSETP.GT.AND P0, PT, |R28|, UR4, PT ;  /* 0x000000041c007e2a */ /* 0x000fe2000bf04200 */
[----:B------:R-:W-:Y:S01]  /*73d0*/  IMAD.MOV.U32 R6, RZ, RZ, RZ ;  /* 0x000000ffff067224 */ /* 0x000fe200078e00ff */
[----:B------:R-:W-:Y:S01]  /*73e0*/  DMUL R30, RZ, R38 ;  /* 0x00000026ff1e7228 */ /* 0x000fe20000000000 */
[----:B------:R-:W-:Y:S01]  /*73f0*/  IMAD.MOV.U32 R12, RZ, RZ, 0x0 ;  /* 0x00000000ff0c7424 */ /* 0x000fe200078e00ff */
[----:B------:R-:W0:Y:S01]  /*7400*/  LDC.64 R34, c[0x4][0x40] ;  /* 0x01001000ff227b82 */ /* 0x000e220000000a00 */
[----:B------:R-:W-:Y:S01]  /*7410*/  IMAD.MOV.U32 R13, RZ, RZ, 0x3fd80000 ;  /* 0x3fd80000ff0d7424 */ /* 0x000fe200078e00ff */
[----:B------:R-:W-:Y:S01]  /*7420*/  FSEL R27, RZ, 1.875, P0 ;  /* 0x3ff00000ff1b7808 */ /* 0x000fe20000000000 */
[----:B------:R-:W-:Y:S01]  /*7430*/  IMAD.MOV.U32 R3, RZ, RZ, 0x343fd ;  /* 0x000343fdff037424 */ /* 0x000fe200078e00ff */
[----:B------:R-:W-:Y:S01]  /*7440*/  FSEL R7, RZ, 1.875, !P0 ;  /* 0x3ff00000ff077808 */ /* 0x000fe20004000000 */
[----:B------:R-:W-:Y:S01]  /*7450*/  BSSY.RECONVERGENT B6, `(.L_x_109) ;  /* 0x000002c000067945 */ /* 0x000fe20003800200 */
[----:B------:R-:W-:Y:S01]  /*7460*/  R2UR UR4, R62 ;  /* 0x000000003e0472ca */ /* 0x000fe200000e0000 */
[----:B------:R-:W-:Y:S01]  /*7470*/  IMAD R18, R18, R3, 0x269ec3 ;  /* 0x00269ec312127424 */ /* 0x000fe200078e0203 */
[C---:B------:R-:W-:Y:S01]  /*7480*/  DMUL R28, R36.reuse, R26 ;  /* 0x0000001a241c7228 */ /* 0x040fe20000000000 */
[----:B------:R-:W-:Y:S01]  /*7490*/  R2UR UR5, R63 ;  /* 0x000000003f0572ca */ /* 0x000fe200000e0000 */
[----:B------:R-:W-:-:S02]  /*74a0*/  DFMA R30, R36, R6, -R30 ;  /* 0x00000006241e722b */ /* 0x000fc4000000081e */
[----:B------:R-:W-:Y:S01]  /*74b0*/  DMUL R6, R44, R6 ;  /* 0x000000062c067228 */ /* 0x000fe20000000000 */
[----:B------:R-:W-:-:S03]  /*74c0*/  SHF.R.S32.HI R3, RZ, 0x1f, R18 ;  /* 0x0000001fff037819 */ /* 0x000fc60000011412 */
[----:B------:R-:W-:Y:S01]  /*74d0*/  DFMA R28, RZ, R44, -R28 ;  /* 0x0000002cff1c722b */ /* 0x000fe2000000081c */
[----:B------:R-:W-:-:S03]  /*74e0*/  LEA.HI R3, R3, R18, RZ, 0x17 ;  /* 0x0000001203037211 */ /* 0x000fc600078fb8ff */
[----:B------:R-:W-:Y:S01]  /*74f0*/  DFMA R26, R38, R26, -R6 ;  /* 0x0000001a261a722b */ /* 0x000fe20000000806 */
[----:B------:R-:W-:-:S03]  /*7500*/  LOP3.LUT R3, R3, 0xff800000, RZ, 0xc0, !PT ;  /* 0xff80000003037812 */ /* 0x000fc600078ec0ff */
[----:B------:R-:W-:Y:S02]  /*7510*/  DMUL R8, R28, R28 ;  /* 0x0000001c1c087228 */ /* 0x000fe40000000000 */
[----:B------:R-:W-:-:S05]  /*7520*/  IMAD.IADD R19, R18, 0x1, -R3 ;  /* 0x0000000112137824 */ /* 0x000fca00078e0a03 */
[----:B0-----:R0:W-:Y:S01]  /*7530*/  STG.E desc[UR4][R34.64], R19 ;  /* 0x0000001322007986 */ /* 0x0011e2000c101904 */
[----:B------:R-:W-:Y:S01]  /*7540*/  DFMA R8, R30, R30, R8 ;  /* 0x0000001e1e08722b */ /* 0x000fe20000000008 */
[----:B------:R-:W-:Y:S01]  /*7550*/  UMOV UR4, 0x54442d18 ;  /* 0x54442d1800047882 */ /* 0x000fe20000000000 */
[----:B------:R-:W-:Y:S02]  /*7560*/  UMOV UR5, 0x401921fb ;  /* 0x401921fb00057882 */ /* 0x000fe40000000000 */
[----:B------:R-:W-:-:S04]  /*7570*/  DMUL R92, R4, UR4 ;  /* 0x00000004045c7c28 */ /* 0x000fc80008000000 */
[----:B------:R-:W-:-:S06]  /*7580*/  DFMA R8, R26, R26, R8 ;  /* 0x0000001a1a08722b */ /* 0x000fcc0000000008 */
[----:B------:R-:W1:Y:S04]  /*7590*/  MUFU.RSQ64H R7, R9 ;  /* 0x0000000900077308 */ /* 0x000e680000001c00 */
[----:B------:R-:W-:-:S05]  /*75a0*/  VIADD R6, R9, 0xfcb00000 ;  /* 0xfcb0000009067836 */ /* 0x000fca0000000000 */
[----:B------:R-:W-:Y:S01]  /*75b0*/  ISETP.GE.U32.AND P0, PT, R6, 0x7ca00000, PT ;  /* 0x7ca000000600780c */ /* 0x000fe20003f06070 */
[----:B-1----:R-:W-:-:S08]  /*75c0*/  DMUL R10, R6, R6 ;  /* 0x00000006060a7228 */ /* 0x002fd00000000000 */
        /* <DEDUP_REMOVED lines=9> */
[----:B0-----:R-:W-:Y:S10]  /*7660*/  @!P0 BRA `(.L_x_110) ;  /* 0x0000000000288947 */ /* 0x001ff40003800000 */
        /* <DEDUP_REMOVED lines=9> */
[----:B-----5:R-:W-:Y:S05]  /*7700*/  CALL.REL.NOINC `($__internal_2_$__cuda_sm20_dsqrt_rn_f64_mediumpath_v1) ;  /* 0x0000003400c47944 */ /* 0x020fea0003c00000 */
.L_x_110:
[----:B------:R-:W-:Y:S05]  /*7710*/  BSYNC.RECONVERGENT B6 ;  /* 0x0000000000067941 */ /* 0x000fea0003800200 */
.L_x_109:
[----:B------:R-:W0:Y:S01]  /*7720*/  MUFU.RCP64H R7, R5 ;  /* 0x0000000500077308 */ /* 0x000e220000001800 */
[----:B------:R-:W-:Y:S01]  /*7730*/  IADD3 R6, PT, PT, R5, 0x300402, RZ ;  /* 0x0030040205067810 */ /* 0x000fe20007ffe0ff */
[----:B------:R-:W-:Y:S03]  /*7740*/  BSSY.RECONVERGENT B6, `(.L_x_111) ;  /* 0x000000f000067945 */ /* 0x000fe60003800200 */
[----:B------:R-:W-:Y:S02]  /*7750*/  FSETP.GEU.AND P0, PT, |R6|, 5.8789094863358348022e-39, PT ;  /* 0x004004020600780b */ /* 0x000fe40003f0e200 */
        /* <DEDUP_REMOVED lines=10> */
[----:B-----5:R-:W-:Y:S05]  /*7800*/  CALL.REL.NOINC `($__internal_0_$__cuda_sm20_dblrcp_rn_slowpath_v3) ;  /* 0x0000002c00387944 */ /* 0x020fea0003c00000 */
[----:B------:R-:W-:Y:S02]  /*7810*/  IMAD.MOV.U32 R6, RZ, RZ, R4 ;  /* 0x000000ffff067224 */ /* 0x000fe400078e0004 */
[----:B------:R-:W-:-:S07]  /*7820*/  IMAD.MOV.U32 R7, RZ, RZ, R5 ;  /* 0x000000ffff077224 */ /* 0x000fce00078e0005 */
.L_x_112:
[----:B------:R-:W-:Y:S05]  /*7830*/  BSYNC.RECONVERGENT B6 ;  /* 0x0000000000067941 */ /* 0x000fea0003800200 */
.L_x_111:
[----:B------:R-:W-:Y:S01]  /*7840*/  DSETP.NEU.AND P0, PT, |R92|, +INF , PT ;  /* 0x7ff000005c00742a */ /* 0x000fe20003f0d200 */
[----:B------:R-:W-:Y:S01]  /*7850*/  BSSY.RECONVERGENT B7, `(.L_x_113) ;  /* 0x000001f000077945 */ /* 0x000fe20003800200 */
[-C--:B------:R-:W-:Y:S02]  /*7860*/  DMUL R30, R30, R6.reuse ;  /* 0x000000061e1e7228 */ /* 0x080fe40000000000 */
[-C--:B------:R-:W-:Y:S02]  /*7870*/  DMUL R28, R28, R6.reuse ;  /* 0x000000061c1c7228 */ /* 0x080fe40000000000 */
[----:B------:R-:W-:-:S08]  /*7880*/  DMUL R26, R26, R6 ;  /* 0x000000061a1a7228 */ /* 0x000fd00000000000 */
[----:B------:R-:W-:Y:S01]  /*7890*/  @!P0 DMUL R4, RZ, R92 ;  /* 0x0000005cff048228 */ /* 0x000fe20000000000 */
[----:B------:R-:W-:Y:S01]  /*78a0*/  @!P0 IMAD.MOV.U32 R0, RZ, RZ, 0x1 ;  /* 0x00000001ff008424 */ /* 0x000fe200078e00ff */
[----:B------:R-:W-:Y:S09]  /*78b0*/  @!P0 BRA `(.L_x_114) ;  /* 0x0000000000608947 */ /* 0x000ff20003800000 */
[----:B------:R-:W-:Y:S01]  /*78c0*/  UMOV UR4, 0x6dc9c883 ;  /* 0x6dc9c88300047882 */ /* 0x000fe20000000000 */
[----:B------:R-:W-:Y:S01]  /*78d0*/  UMOV UR5, 0x3fe45f30 ;  /* 0x3fe45f3000057882 */ /* 0x000fe20000000000 */
[C---:B------:R-:W-:Y:S01]  /*78e0*/  DSETP.GE.AND P0, PT, |R92|.reuse, 2.14748364800000000000e+09, PT ;  /* 0x41e000005c00742a */ /* 0x040fe20003f06200 */
[----:B------:R-:W-:Y:S01]  /*78f0*/  BSSY.RECONVERGENT B6, `(.L_x_115) ;  /* 0x0000013000067945 */ /* 0x000fe20003800200 */
[----:B------:R-:W-:Y:S01]  /*7900*/  DMUL R6, R92, UR4 ;  /* 0x000000045c067c28 */ /* 0x000fe20008000000 */
[----:B------:R-:W-:Y:S01]  /*7910*/  UMOV UR4, 0x54442d18 ;  /* 0x54442d1800047882 */ /* 0x000fe20000000000 */
[----:B------:R-:W-:-:S08]  /*7920*/  UMOV UR5, 0x3ff921fb ;  /* 0x3ff921fb00057882 */ /* 0x000fd00000000000 */
[----:B------:R-:W0:Y:S08]  /*7930*/  F2I.F64 R6, R6 ;  /* 0x0000000600067311 */ /* 0x000e300000301100 */
[----:B0-----:R-:W0:Y:S02]  /*7940*/  I2F.F64 R4, R6 ;  /* 0x0000000600047312 */ /* 0x001e240000201c00 */
[----:B0-----:R-:W-:Y:S01]  /*7950*/  DFMA R8, R4, -UR4, R92 ;  /* 0x8000000404087c2b */ /* 0x001fe2000800005c */
[----:B------:R-:W-:Y:S01]  /*7960*/  UMOV UR4, 0x33145c00 ;  /* 0x33145c0000047882 */ /* 0x000fe20000000000 */
[----:B------:R-:W-:-:S06]  /*7970*/  UMOV UR5, 0x3c91a626 ;  /* 0x3c91a62600057882 */ /* 0x000fcc0000000000 */
[----:B------:R-:W-:Y:S01]  /*7980*/  DFMA R8, R4, -UR4, R8 ;  /* 0x8000000404087c2b */ /* 0x000fe20008000008 */
[----:B------:R-:W-:Y:S01]  /*7990*/  UMOV UR4, 0x252049c0 ;  /* 0x252049c000047882 */ /* 0x000fe20000000000 */
[----:B------:R-:W-:-:S06]  /*79a0*/  UMOV UR5, 0x397b839a ;  /* 0x397b839a00057882 */ /* 0x000fcc0000000000 */
[----:B------:R-:W-:Y:S01]  /*79b0*/  DFMA R4, R4, -UR4, R8 ;  /* 0x8000000404047c2b */ /* 0x000fe20008000008 */
[----:B------:R-:W-:Y:S10]  /*79c0*/  @!P0 BRA `(.L_x_116) ;  /* 0x0000000000148947 */ /* 0x000ff40003800000 */
[----:B------:R-:W-:Y:S01]  /*79d0*/  IMAD.MOV.U32 R4, RZ, RZ, R92 ;  /* 0x000000ffff047224 */ /* 0x000fe200078e005c */
[----:B------:R-:W-:Y:S01]  /*79e0*/  MOV R20, 0x7a20 ;  /* 0x00007a2000147802 */ /* 0x000fe20000000f00 */
[----:B------:R-:W-:Y:S01]  /*79f0*/  IMAD.MOV.U32 R5, RZ, RZ, R93 ;  /* 0x000000ffff057224 */ /* 0x000fe200078e005d */
[----:B------:R-:W-:-:S07]  /*7a00*/  MOV R21, 0x0 ;  /* 0x0000000000157802 */ /* 0x000fce0000000f00 */
[----:B-----5:R-:W-:Y:S05]  /*7a10*/  CALL.REL.NOINC `($_Z9rayTracerP3Veciii$__internal_trig_reduction_slowpathd) ;  /* 0x0000003400b07944 */ /* 0x020fea0003c00000 */
.L_x_116:
[----:B------:R-:W-:Y:S05]  /*7a20*/  BSYNC.RECONVERGENT B6 ;  /* 0x0000000000067941 */ /* 0x000fea0003800200 */
.L_x_115:
[----:B------:R-:W-:-:S07]  /*7a30*/  VIADD R0, R6, 0x1 ;  /* 0x0000000106007836 */ /* 0x000fce0000000000 */
.L_x_114:
[----:B------:R-:W-:Y:S05]  /*7a40*/  BSYNC.RECONVERGENT B7 ;  /* 0x0000000000077941 */ /* 0x000fea0003800200 */
.L_x_113:
[----:B------:R-:W0:Y:S01]  /*7a50*/  LDCU.64 UR4, c[0x4][0x58] ;  /* 0x01000b00ff0477ac */ /* 0x000e220008000a00 */
[----:B------:R-:W-:Y:S01]  /*7a60*/  IMAD.SHL.U32 R3, R0, 0x40, RZ ;  /* 0x0000004000037824 */ /* 0x000fe200078e00ff */
[----:B------:R-:W-:Y:S02]  /*7a70*/  R2UR UR6, R62 ;  /* 0x000000003e0672ca */ /* 0x000fe400000e0000 */
[----:B------:R-:W-:Y:S02]  /*7a80*/  R2UR UR7, R63 ;  /* 0x000000003f0772ca */ /* 0x000fe400000e0000 */
[----:B------:R-:W-:-:S04]  /*7a90*/  LOP3.LUT R3, R3, 0x40, RZ, 0xc0, !PT ;  /* 0x0000004003037812 */ /* 0x000fc800078ec0ff */
[----:B0-----:R-:W-:-:S05]  /*7aa0*/  IADD3 R6, P0, PT, R3, UR4, RZ ;  /* 0x0000000403067c10 */ /* 0x001fca000ff1e0ff */
[----:B------:R-:W-:Y:S01]  /*7ab0*/  IMAD.X R7, RZ, RZ, UR5, P0 ;  /* 0x00000005ff077e24 */ /* 0x000fe200080e06ff */
[----:B------:R-:W-:-:S04]  /*7ac0*/  R2UR UR4, R62 ;  /* 0x000000003e0472ca */ /* 0x000fc800000e0000 */
[----:B------:R-:W2:Y:S01]  /*7ad0*/  LDG.E.128.CONSTANT R8, desc[UR6][R6.64] ;  /* 0x0000000606087981 */ /* 0x000ea2000c1e9d00 */
[----:B------:R-:W-:-:S13]  /*7ae0*/  R2UR UR5, R63 ;  /* 0x000000003f0572ca */ /* 0x000fda00000e0000 */
[----:B------:R-:W3:Y:S04]  /*7af0*/  LDG.E.128.CONSTANT R12, desc[UR4][R6.64+0x10] ;  /* 0x00001004060c7981 */ /* 0x000ee8000c1e9d00 */
[----:B------:R-:W4:Y:S01]  /*7b00*/  LDG.E.128.CONSTANT R32, desc[UR4][R6.64+0x20] ;  /* 0x0000200406207981 */ /* 0x000f22000c1e9d00 */
[----:B------:R-:W-:Y:S01]  /*7b10*/  LOP3.LUT R3, R0, 0x1, RZ, 0xc0, !PT ;  /* 0x0000000100037812 */ /* 0x000fe200078ec0ff */
[----:B------:R-:W-:Y:S01]  /*7b20*/  IMAD.MOV.U32 R42, RZ, RZ, 0x20fd8164 ;  /* 0x20fd8164ff2a7424 */ /* 0x000fe200078e00ff */
[----:B------:R-:W-:Y:S01]  /*7b30*/  DMUL R40, R4, R4 ;  /* 0x0000000404287228 */ /* 0x000fe20000000000 */
[----:B------:R-:W-:Y:S01]  /*7b40*/  BSSY.RECONVERGENT B6, `(.L_x_117) ;  /* 0x0000032000067945 */ /* 0x000fe20003800200 */
[----:B------:R-:W-:Y:S01]  /*7b50*/  ISETP.NE.U32.AND P0, PT, R3, 0x1, PT ;  /* 0x000000010300780c */ /* 0x000fe20003f05070 */
[----:B------:R-:W-:Y:S01]  /*7b60*/  IMAD.MOV.U32 R3, RZ, RZ, 0x3da8ff83 ;  /* 0x3da8ff83ff037424 */ /* 0x000fe200078e00ff */
[----:B------:R-:W-:-:S02]  /*7b70*/  DSETP.NEU.AND P1, PT, |R92|, +INF , PT ;  /* 0x7ff000005c00742a */ /* 0x000fc40003f2d200 */
[----:B------:R-:W-:Y:S02]  /*7b80*/  FSEL R42, R42, -8.06006814911005101289e+34, !P0 ;  /* 0xf9785eba2a2a7808 */ /* 0x000fe40004000000 */
[----:B------:R-:W-:-:S10]  /*7b90*/  FSEL R43, -R3, 0.11223486810922622681, !P0 ;  /* 0x3de5db65032b7808 */ /* 0x000fd40004000100 */
[----:B------:R-:W-:Y:S01]  /*7ba0*/  @!P1 DMUL R94, RZ, R92 ;  /* 0x0000005cff5e9228 */ /* 0x000fe20000000000 */
[----:B------:R-:W-:Y:S01]  /*7bb0*/  @!P1 IMAD.MOV.U32 R18, RZ, RZ, RZ ;  /* 0x000000ffff129224 */ /* 0x000fe200078e00ff */
[----:B--2---:R-:W-:-:S08]  /*7bc0*/  DFMA R8, R40, R42, R8 ;  /* 0x0000002a2808722b */ /* 0x004fd00000000008 */
[----:B------:R-:W-:-:S08]  /*7bd0*/  DFMA R8, R40, R8, R10 ;  /* 0x000000082808722b */ /* 0x000fd0000000000a */
[----:B---3--:R-:W-:-:S08]  /*7be0*/  DFMA R8, R40, R8, R12 ;  /* 0x000000082808722b */ /* 0x008fd0000000000c */
[----:B------:R-:W-:-:S08]  /*7bf0*/  DFMA R8, R40, R8, R14 ;  /* 0x000000082808722b */ /* 0x000fd0000000000e */
[----:B----4-:R-:W-:-:S08]  /*7c00*/  DFMA R8, R40, R8, R32 ;  /* 0x000000082808722b */ /* 0x010fd00000000020 */
[----:B------:R-:W-:-:S08]  /*7c10*/  DFMA R8, R40, R8, R34 ;  /* 0x000000082808722b */ /* 0x000fd00000000022 */
[----:B------:R-:W-:Y:S02]  /*7c20*/  DFMA R4, R8, R4, R4 ;  /* 0x000000040804722b */ /* 0x000fe40000000004 */
[----:B------:R-:W-:-:S10]  /*7c30*/  DFMA R8, R40, R8, 1 ;  /* 0x3ff000002808742b */ /* 0x000fd40000000008 */
[----:B------:R-:W-:Y:S02]  /*7c40*/  FSEL R6, R8, R4, !P0 ;  /* 0x0000000408067208 */ /* 0x000fe40004000000 */
[----:B------:R-:W-:Y:S02]  /*7c50*/  FSEL R7, R9, R5, !P0 ;  /* 0x0000000509077208 */ /* 0x000fe40004000000 */
[----:B------:R-:W-:-:S04]  /*7c60*/  LOP3.LUT P0, RZ, R0, 0x2, RZ, 0xc0, !PT ;  /* 0x0000000200ff7812 */ /* 0x000fc8000780c0ff */
[----:B------:R-:W-:-:S10]  /*7c70*/  DADD R4, RZ, -R6 ;  /* 0x00000000ff047229 */ /* 0x000fd40000000806 */
[----:B------:R-:W-:Y:S02]  /*7c80*/  FSEL R78, R6, R4, !P0 ;  /* 0x00000004064e7208 */ /* 0x000fe40004000000 */
[----:B------:R-:W-:-:S06]  /*7c90*/  FSEL R79, R7, R5, !P0 ;  /* 0x00000005074f7208 */ /* 0x000fcc0004000000 */
[-C--:B------:R-:W-:Y:S02]  /*7ca0*/  DMUL R86, R30, R78.reuse ;  /* 0x0000004e1e567228 */ /* 0x080fe40000000000 */
[-C--:B------:R-:W-:Y:S02]  /*7cb0*/  DMUL R84, R28, R78.reuse ;  /* 0x0000004e1c547228 */ /* 0x080fe40000000000 */
[----:B------:R-:W-:Y:S01]  /*7cc0*/  DMUL R78, R26, R78 ;  /* 0x0000004e1a4e7228 */ /* 0x000fe20000000000 */
[----:B------:R-:W-:Y:S10]  /*7cd0*/  @!P1 BRA `(.L_x_118) ;  /* 0x0000000000609947 */ /* 0x000ff40003800000 */
[----:B------:R-:W-:Y:S01]  /*7ce0*/  UMOV UR4, 0x6dc9c883 ;  /* 0x6dc9c88300047882 */ /* 0x000fe20000000000 */
[----:B------:R-:W-:Y:S01]  /*7cf0*/  UMOV UR5, 0x3fe45f30 ;  /* 0x3fe45f3000057882 */ /* 0x000fe20000000000 */
[C---:B------:R-:W-:Y:S02]  /*7d00*/  DSETP.GE.AND P0, PT, |R92|.reuse, 2.14748364800000000000e+09, PT ;  /* 0x41e000005c00742a */ /* 0x040fe40003f06200 */
[----:B------:R-:W-:Y:S01]  /*7d10*/  DMUL R4, R92, UR4 ;  /* 0x000000045c047c28 */ /* 0x000fe20008000000 */
[----:B------:R-:W-:Y:S01]  /*7d20*/  UMOV UR4, 0x54442d18 ;  /* 0x54442d1800047882 */ /* 0x000fe20000000000 */
[----:B------:R-:W-:-:S04]  /*7d30*/  UMOV UR5, 0x3ff921fb ;  /* 0x3ff921fb00057882 */ /* 0x000fc80000000000 */
        /* <DEDUP_REMOVED lines=11> */
[----:B------:R-:W-:Y:S01]  /*7df0*/  MOV R5, R93 ;  /* 0x0000005d00057202 */ /* 0x000fe20000000f00 */
[----:B------:R-:W-:Y:S01]  /*7e00*/  IMAD.MOV.U32 R21, RZ, RZ, 0x0 ;  /* 0x00000000ff157424 */ /* 0x000fe200078e00ff */
[----:B------:R-:W-:-:S07]  /*7e10*/  MOV R20, 0x7e30 ;  /* 0x00007e3000147802 */ /* 0x000fce0000000f00 */
[----:B-----5:R-:W-:Y:S05]  /*7e20*/  CALL.REL.NOINC `($_Z9rayTracerP3Veciii$__internal_trig_reduction_slowpathd) ;  /* 0x0000003000ac7944 */ /* 0x020fea0003c00000 */
[----:B------:R-:W-:Y:S02]  /*7e30*/  IMAD.MOV.U32 R18, RZ, RZ, R6 ;  /* 0x000000ffff127224 */ /* 0x000fe400078e0006 */
[----:B------:R-:W-:Y:S02]  /*7e40*/  IMAD.MOV.U32 R94, RZ, RZ, R4 ;  /* 0x000000ffff5e7224 */ /* 0x000fe400078e0004 */
[----:B------:R-:W-:-:S07]  /*7e50*/  IMAD.MOV.U32 R95, RZ, RZ, R5 ;  /* 0x000000ffff5f7224 */ /* 0x000fce00078e0005 */
.L_x_118:
[----:B------:R-:W-:Y:S05]  /*7e60*/  BSYNC.RECONVERGENT B6 ;  /* 0x0000000000067941 */ /* 0x000fea0003800200 */
.L_x_117:
[----:B------:R-:W0:Y:S01]  /*7e70*/  MUFU.RCP64H R5, 8388604 ;  /* 0x415fffff00057908 */ /* 0x000e220000001800 */
[----:B------:R-:W-:Y:S02]  /*7e80*/  IMAD.MOV.U32 R6, RZ, RZ, -0x40000000 ;  /* 0xc0000000ff067424 */ /* 0x000fe400078e00ff */
[----:B------:R-:W-:Y:S02]  /*7e90*/  IMAD.MOV.U32 R7, RZ, RZ, 0x415fffff ;  /* 0x415fffffff077424 */ /* 0x000fe400078e00ff */
[----:B------:R-:W-:-:S06]  /*7ea0*/  IMAD.MOV.U32 R4, RZ, RZ, 0x1 ;  /* 0x00000001ff047424 */ /* 0x000fcc00078e00ff */
[----:B0-----:R-:W-:-:S08]  /*7eb0*/  DFMA R8, R4, -R6, 1 ;  /* 0x3ff000000408742b */ /* 0x001fd00000000806 */
[----:B------:R-:W-:-:S08]  /*7ec0*/  DFMA R8, R8, R8, R8 ;  /* 0x000000080808722b */ /* 0x000fd00000000008 */
[----:B------:R-:W-:Y:S01]  /*7ed0*/  DFMA R8, R4, R8, R4 ;  /* 0x000000080408722b */ /* 0x000fe20000000004 */
[----:B------:R-:W0:Y:S07]  /*7ee0*/  I2F.F64 R4, R19 ;  /* 0x0000001300047312 */ /* 0x000e2e0000201c00 */
[----:B------:R-:W-:-:S08]  /*7ef0*/  DFMA R10, R8, -R6, 1 ;  /* 0x3ff00000080a742b */ /* 0x000fd00000000806 */
[----:B------:R-:W-:Y:S01]  /*7f00*/  DFMA R10, R8, R10, R8 ;  /* 0x0000000a080a722b */ /* 0x000fe20000000008 */
[----:B0-----:R-:W-:-:S07]  /*7f10*/  FSETP.GEU.AND P1, PT, |R5|, 6.5827683646048100446e-37, PT ;  /* 0x036000000500780b */ /* 0x001fce0003f2e200 */
[----:B------:R-:W-:-:S08]  /*7f20*/  DMUL R92, R10, R4 ;  /* 0x000000040a5c7228 */ /* 0x000fd00000000000 */
[----:B------:R-:W-:-:S08]  /*7f30*/  DFMA R6, R92, -R6, R4 ;  /* 0x800000065c06722b */ /* 0x000fd00000000004 */
[----:B------:R-:W-:-:S10]  /*7f40*/  DFMA R92, R10, R6, R92 ;  /* 0x000000060a5c722b */ /* 0x000fd4000000005c */
[----:B------:R-:W-:-:S05]  /*7f50*/  FFMA R0, RZ, 13.999999046325683594, R93 ;  /* 0x415fffffff007823 */ /* 0x000fca000000005d */
[----:B------:R-:W-:-:S13]  /*7f60*/  FSETP.GT.AND P0, PT, |R0|, 1.469367938527859385e-39, PT ;  /* 0x001000000000780b */ /* 0x000fda0003f04200 */
[----:B------:R-:W-:Y:S05]  /*7f70*/  @P0 BRA P1, `(.L_x_119) ;  /* 0x00000000001c0947 */ /* 0x000fea0000800000 */
[----:B------:R-:W-:Y:S01]  /*7f80*/  MOV R6, 0xc0000000 ;  /* 0xc000000000067802 */ /* 0x000fe20000000f00 */
[----:B------:R-:W-:Y:S01]  /*7f90*/  IMAD.MOV.U32 R7, RZ, RZ, 0x415fffff ;  /* 0x415fffffff077424 */ /* 0x000fe200078e00ff */
[----:B------:R-:W-:Y:S01]  /*7fa0*/  MOV R20, 0x7fd0 ;  /* 0x00007fd000147802 */ /* 0x000fe20000000f00 */
[----:B------:R-:W-:-:S07]  /*7fb0*/  IMAD.MOV.U32 R21, RZ, RZ, 0x0 ;  /* 0x00000000ff157424 */ /* 0x000fce00078e00ff */
[----:B-----5:R-:W-:Y:S05]  /*7fc0*/  CALL.REL.NOINC `($__internal_1_$__cuda_sm20_div_rn_f64_full) ;  /* 0x0000002400f47944 */ /* 0x020fea0003c00000 */
[----:B------:R-:W-:Y:S02]  /*7fd0*/  IMAD.MOV.U32 R92, RZ, RZ, R4 ;  /* 0x000000ffff5c7224 */ /* 0x000fe400078e0004 */
[----:B------:R-:W-:-:S07]  /*7fe0*/  IMAD.MOV.U32 R93, RZ, RZ, R5 ;  /* 0x000000ffff5d7224 */ /* 0x000fce00078e0005 */
.L_x_119:
[----:B------:R-:W0:Y:S01]  /*7ff0*/  MUFU.RSQ64H R7, R93 ;  /* 0x0000005d00077308 */ /* 0x000e220000001c00 */
[----:B------:R-:W-:Y:S01]  /*8000*/  VIADD R6, R93, 0xfcb00000 ;  /* 0xfcb000005d067836 */ /* 0x000fe20000000000 */
[----:B------:R-:W-:Y:S01]  /*8010*/  BSSY.RECONVERGENT B6, `(.L_x_120) ;  /* 0x0000017000067945 */ /* 0x000fe20003800200 */
[----:B------:R-:W-:Y:S02]  /*8020*/  IMAD.MOV.U32 R8, RZ, RZ, 0x0 ;  /* 0x00000000ff087424 */ /* 0x000fe400078e00ff */
[----:B------:R-:W-:Y:S01]  /*8030*/  IMAD.MOV.U32 R9, RZ, RZ, 0x3fd80000 ;  /* 0x3fd80000ff097424 */ /* 0x000fe200078e00ff */
[----:B------:R-:W-:Y:S01]  /*8040*/  ISETP.GE.U32.AND P0, PT, R6, 0x7ca00000, PT ;  /* 0x7ca000000600780c */ /* 0x000fe20003f06070 */
[----:B0-----:R-:W-:-:S08]  /*8050*/  DMUL R4, R6, R6 ;  /* 0x0000000606047228 */ /* 0x001fd00000000000 */
[----:B------:R-:W-:-:S08]  /*8060*/  DFMA R4, -R4, R92, 1 ;  /* 0x3ff000000404742b */ /* 0x000fd0000000015c */
        /* <DEDUP_REMOVED lines=15> */
[----:B------:R-:W-:-:S07]  /*8160*/  IMAD.MOV.U32 R21, RZ, RZ, 0x0 ;  /* 0x00000000ff157424 */ /* 0x000fce00078e00ff */
[----:B-----5:R-:W-:Y:S05]  /*8170*/  CALL.REL.NOINC `($__internal_2_$__cuda_sm20_dsqrt_rn_f64_mediumpath_v1) ;  /* 0x0000002c00287944 */ /* 0x020fea0003c00000 */
.L_x_121:
[----:B------:R-:W-:Y:S05]  /*8180*/  BSYNC.RECONVERGENT B6 ;  /* 0x0000000000067941 */ /* 0x000fea0003800200 */
.L_x_120:
[----:B------:R-:W0:Y:S01]  /*8190*/  LDCU.64 UR4, c[0x4][0x58] ;  /* 0x01000b00ff0477ac */ /* 0x000e220008000a00 */
[----:B------:R-:W-:Y:S02]  /*81a0*/  SHF.L.U32 R0, R18, 0x6, RZ ;  /* 0x0000000612007819 */ /* 0x000fe400000006ff */
[----:B------:R-:W-:Y:S02]  /*81b0*/  R2UR UR6, R62 ;  /* 0x000000003e0672ca */ /* 0x000fe400000e0000 */
[----:B------:R-:W-:Y:S02]  /*81c0*/  LOP3.LUT R0, R0, 0x40, RZ, 0xc0, !PT ;  /* 0x0000004000007812 */ /* 0x000fe400078ec0ff */
[----:B------:R-:W-:Y:S02]  /*81d0*/  R2UR UR7, R63 ;  /* 0x000000003f0772ca */ /* 0x000fe400000e0000 */
[----:B0-----:R-:W-:-:S05]  /*81e0*/  IADD3 R6, P0, PT, R0, UR4, RZ ;  /* 0x0000000400067c10 */ /* 0x001fca000ff1e0ff */
[----:B------:R-:W-:Y:S01]  /*81f0*/  IMAD.X R7, RZ, RZ, UR5, P0 ;  /* 0x00000005ff077e24 */ /* 0x000fe200080e06ff */
[----:B------:R-:W-:-:S05]  /*8200*/  R2UR UR4, R62 ;  /* 0x000000003e0472ca */ /* 0x000fca00000e0000 */
[----:B------:R-:W2:Y:S01]  /*8210*/  LDG.E.128.CONSTANT R8, desc[UR6][R6.64] ;  /* 0x0000000606087981 */ /* 0x000ea2000c1e9d00 */
[----:B------:R-:W-:-:S13]  /*8220*/  R2UR UR5, R63 ;  /* 0x000000003f0572ca */ /* 0x000fda00000e0000 */
[----:B------:R-:W3:Y:S04]  /*8230*/  LDG.E.128.CONSTANT R12, desc[UR4][R6.64+0x10] ;  /* 0x00001004060c7981 */ /* 0x000ee8000c1e9d00 */
[----:B------:R0:W4:Y:S01]  /*8240*/  LDG.E.128.CONSTANT R32, desc[UR4][R6.64+0x20] ;  /* 0x0000200406207981 */ /* 0x000122000c1e9d00 */
[----:B------:R-:W-:Y:S01]  /*8250*/  LOP3.LUT R0, R18, 0x1, RZ, 0xc0, !PT ;  /* 0x0000000112007812 */ /* 0x000fe200078ec0ff */
[----:B------:R-:W-:Y:S01]  /*8260*/  IMAD.MOV.U32 R42, RZ, RZ, 0x20fd8164 ;  /* 0x20fd8164ff2a7424 */ /* 0x000fe200078e00ff */
[----:B------:R-:W-:Y:S01]  /*8270*/  DMUL R40, R94, R94 ;  /* 0x0000005e5e287228 */ /* 0x000fe20000000000 */
[----:B------:R-:W-:Y:S01]  /*8280*/  IADD3 R17, P1, PT, R17, 0x90, RZ ;  /* 0x0000009011117810 */ /* 0x000fe20007f3e0ff */
[----:B------:R-:W-:Y:S01]  /*8290*/  DADD R92, -R92, 1 ;  /* 0x3ff000005c5c7429 */ /* 0x000fe20000000100 */
[----:B------:R-:W-:Y:S01]  /*82a0*/  ISETP.NE.U32.AND P0, PT, R0, 0x1, PT ;  /* 0x000000010000780c */ /* 0x000fe20003f05070 */
[----:B------:R-:W-:Y:S01]  /*82b0*/  IMAD.MOV.U32 R0, RZ, RZ, 0x3da8ff83 ;  /* 0x3da8ff83ff007424 */ /* 0x000fe200078e00ff */
[----:B------:R-:W-:Y:S01]  /*82c0*/  BSSY.RECONVERGENT B6, `(.L_x_122) ;  /* 0x0000039000067945 */ /* 0x000fe20003800200 */
[----:B------:R-:W-:Y:S01]  /*82d0*/  IMAD.X R16, RZ, RZ, R16, P1 ;  /* 0x000000ffff107224 */ /* 0x000fe200008e0610 */
[----:B------:R-:W-:Y:S01]  /*82e0*/  FSEL R42, R42, -8.06006814911005101289e+34, !P0 ;  /* 0xf9785eba2a2a7808 */ /* 0x000fe20004000000 */
[----:B0-----:R-:W0:Y:S01]  /*82f0*/  MUFU.RSQ64H R7, R93 ;  /* 0x0000005d00077308 */ /* 0x001e220000001c00 */
[----:B------:R-:W-:-:S03]  /*8300*/  FSEL R43, -R0, 0.11223486810922622681, !P0 ;  /* 0x3de5db65002b7808 */ /* 0x000fc60004000100 */
[----:B------:R-:W-:-:S03]  /*8310*/  VIADD R6, R93, 0xfcb00000 ;  /* 0xfcb000005d067836 */ /* 0x000fc60000000000 */
[----:B--2---:R-:W-:-:S08]  /*8320*/  DFMA R8, R40, R42, R8 ;  /* 0x0000002a2808722b */ /* 0x004fd00000000008 */
[----:B------:R-:W-:Y:S02]  /*8330*/  DFMA R8, R40, R8, R10 ;  /* 0x000000082808722b */ /* 0x000fe4000000000a */
[----:B------:R-:W-:-:S06]  /*8340*/  DMUL R10, R36, R28 ;  /* 0x0000001c240a7228 */ /* 0x000fcc0000000000 */
[----:B---3--:R-:W-:Y:S02]  /*8350*/  DFMA R8, R40, R8, R12 ;  /* 0x000000082808722b */ /* 0x008fe4000000000c */
[----:B0-----:R-:W-:-:S06]  /*8360*/  DMUL R12, R6, R6 ;  /* 0x00000006060c7228 */ /* 0x001fcc0000000000 */
[----:B------:R-:W-:Y:S02]  /*8370*/  DFMA R8, R40, R8, R14 ;  /* 0x000000082808722b */ /* 0x000fe4000000000e */
[----:B------:R-:W-:-:S06]  /*8380*/  DMUL R14, R38, R30 ;  /* 0x0000001e260e7228 */ /* 0x000fcc0000000000 */
[----:B----4-:R-:W-:Y:S02]  /*8390*/  DFMA R8, R40, R8, R32 ;  /* 0x000000082808722b */ /* 0x010fe40000000020 */
[----:B------:R-:W-:Y:S02]  /*83a0*/  DFMA R32, R92, -R12, 1 ;  /* 0x3ff000005c20742b */ /* 0x000fe4000000080c */
[-C--:B------:R-:W-:Y:S02]  /*83b0*/  DMUL R12, R44, R26.reuse ;  /* 0x0000001a2c0c7228 */ /* 0x080fe40000000000 */
[----:B------:R-:W-:Y:S02]  /*83c0*/  DFMA R26, R38, R26, -R10 ;  /* 0x0000001a261a722b */ /* 0x000fe4000000080a */
[----:B------:R-:W-:Y:S01]  /*83d0*/  DFMA R8, R40, R8, R34 ;  /* 0x000000082808722b */ /* 0x000fe20000000022 */
[----:B------:R-:W-:Y:S01]  /*83e0*/  IMAD.MOV.U32 R34, RZ, RZ, 0x0 ;  /* 0x00000000ff227424 */ /* 0x000fe200078e00ff */
[----:B------:R-:W-:Y:S01]  /*83f0*/  DFMA R28, R44, R28, -R14 ;  /* 0x0000001c2c1c722b */ /* 0x000fe2000000080e */
[----:B------:R-:W-:Y:S01]  /*8400*/  IMAD.MOV.U32 R35, RZ, RZ, 0x3fd80000 ;  /* 0x3fd80000ff237424 */ /* 0x000fe200078e00ff */
[----:B------:R-:W-:-:S04]  /*8410*/  DFMA R12, R36, R30, -R12 ;  /* 0x0000001e240c722b */ /* 0x000fc8000000080c */
[----:B------:R-:W-:Y:S02]  /*8420*/  DFMA R94, R8, R94, R94 ;  /* 0x0000005e085e722b */ /* 0x000fe4000000005e */
[----:B------:R-:W-:Y:S02]  /*8430*/  DFMA R8, R40, R8, 1 ;  /* 0x3ff000002808742b */ /* 0x000fe40000000008 */
[----:B------:R-:W-:Y:S02]  /*8440*/  DFMA R34, R32, R34, 0.5 ;  /* 0x3fe000002022742b */ /* 0x000fe40000000022 */
[----:B------:R-:W-:-:S06]  /*8450*/  DMUL R32, R6, R32 ;  /* 0x0000002006207228 */ /* 0x000fcc0000000000 */
[----:B------:R-:W-:Y:S02]  /*8460*/  FSEL R40, R8, R94, !P0 ;  /* 0x0000005e08287208 */ /* 0x000fe40004000000 */
[----:B------:R-:W-:Y:S02]  /*8470*/  FSEL R41, R9, R95, !P0 ;  /* 0x0000005f09297208 */ /* 0x000fe40004000000 */
[----:B------:R-:W-:-:S04]  /*8480*/  LOP3.LUT P0, RZ, R18, 0x2, RZ, 0xc0, !PT ;  /* 0x0000000212ff7812 */ /* 0x000fc8000780c0ff */
[----:B------:R-:W-:-:S10]  /*8490*/  DADD R8, RZ, -R40 ;  /* 0x00000000ff087229 */ /* 0x000fd40000000828 */
[----:B------:R-:W-:Y:S02]  /*84a0*/  FSEL R10, R40, R8, !P0 ;  /* 0x00000008280a7208 */ /* 0x000fe40004000000 */
[----:B------:R-:W-:Y:S01]  /*84b0*/  FSEL R11, R41, R9, !P0 ;  /* 0x00000009290b7208 */ /* 0x000fe20004000000 */
[----:B------:R-:W-:Y:S01]  /*84c0*/  DFMA R8, R34, R32, R6 ;  /* 0x000000202208722b */ /* 0x000fe20000000006 */
[----:B------:R-:W-:-:S04]  /*84d0*/  ISETP.GE.U32.AND P0, PT, R6, 0x7ca00000, PT ;  /* 0x7ca000000600780c */ /* 0x000fc80003f06070 */
[C---:B------:R-:W-:Y:S02]  /*84e0*/  DMUL R14, R10.reuse, R12 ;  /* 0x0000000c0a0e7228 */ /* 0x040fe40000000000 */
[C---:B------:R-:W-:Y:S02]  /*84f0*/  DMUL R26, R10.reuse, R26 ;  /* 0x0000001a0a1a7228 */ /* 0x040fe40000000000 */
[----:B------:R-:W-:Y:S02]  /*8500*/  DMUL R28, R10, R28 ;  /* 0x0000001c0a1c7228 */ /* 0x000fe40000000000 */
[----:B------:R-:W-:Y:S02]  /*8510*/  DMUL R12, R92, R8 ;  /* 0x000000085c0c7228 */ /* 0x000fe40000000000 */
[-C--:B------:R-:W-:Y:S02]  /*8520*/  DMUL R10, R14, R4.reuse ;  /* 0x000000040e0a7228 */ /* 0x080fe40000000000 */
[----:B------:R-:W-:-:S02]  /*8530*/  DMUL R26, R26, R4 ;  /* 0x000000041a1a7228 */ /* 0x000fc40000000000 */
[----:B------:R-:W-:Y:S02]  /*8540*/  DMUL R28, R28, R4 ;  /* 0x000000041c1c7228 */ /* 0x000fe40000000000 */
[----:B------:R-:W-:Y:S02]  /*8550*/  DFMA R14, R12, -R12, R92 ;  /* 0x8000000c0c0e722b */ /* 0x000fe4000000005c */
[-C--:B------:R-:W-:Y:S01]  /*8560*/  DFMA R84, R84, R4.reuse, R10 ;  /* 0x000000045454722b */ /* 0x080fe2000000000a */
[----:B------:R-:W-:Y:S01]  /*8570*/  VIADD R11, R9, 0xfff00000 ;  /* 0xfff00000090b7836 */ /* 0x000fe20000000000 */
[----:B------:R-:W-:Y:S01]  /*8580*/  MOV R10, R8 ;  /* 0x00000008000a7202 */ /* 0x000fe20000000f00 */
[-C--:B------:R-:W-:Y:S02]  /*8590*/  DFMA R86, R86, R4.reuse, R26 ;  /* 0x000000045656722b */ /* 0x080fe4000000001a */
[----:B------:R-:W-:-:S03]  /*85a0*/  DFMA R78, R78, R4, R28 ;  /* 0x000000044e4e722b */ /* 0x000fc6000000001c */
        /* <DEDUP_REMOVED lines=10> */
.L_x_123:
[----:B------:R-:W-:Y:S05]  /*8650*/  BSYNC.RECONVERGENT B6 ;  /* 0x0000000000067941 */ /* 0x000fea0003800200 */
.L_x_122:
[-C--:B------:R-:W-:Y:S01]  /*8660*/  DFMA R84, R38, R4.reuse, R84 ;  /* 0x000000042654722b */ /* 0x080fe20000000054 */
[----:B------:R-:W-:Y:S01]  /*8670*/  IMAD.MOV.U32 R12, RZ, RZ, 0x0 ;  /* 0x00000000ff0c7424 */ /* 0x000fe200078e00ff */
[-C--:B------:R-:W-:Y:S01]  /*8680*/  DFMA R86, R44, R4.reuse, R86 ;  /* 0x000000042c56722b */ /* 0x080fe20000000056 */
[----:B------:R-:W-:Y:S01]  /*8690*/  IMAD.MOV.U32 R13, RZ, RZ, 0x3fd80000 ;  /* 0x3fd80000ff0d7424 */ /* 0x000fe200078e00ff */
[----:B------:R-:W-:Y:S01]  /*86a0*/  DFMA R78, R36, R4, R78 ;  /* 0x00000004244e722b */ /* 0x000fe2000000004e */
[----:B------:R-:W-:Y:S03]  /*86b0*/  BSSY.RECONVERGENT B6, `(.L_x_124) ;  /* 0x000001c000067945 */ /* 0x000fe60003800200 */
[----:B------:R-:W-:-:S08]  /*86c0*/  DMUL R6, R84, R84 ;  /* 0x0000005454067228 */ /* 0x000fd00000000000 */
[----:B------:R-:W-:-:S08]  /*86d0*/  DFMA R6, R86, R86, R6 ;  /* 0x000000565606722b */ /* 0x000fd00000000006 */
        /* <DEDUP_REMOVED lines=24> */
[----:B-----5:R-:W-:Y:S05]  /*8860*/  CALL.REL.NOINC `($__internal_2_$__cuda_sm20_dsqrt_rn_f64_mediumpath_v1) ;  /* 0x00000024006c7944 */ /* 0x020fea0003c00000 */
.L_x_125:
[----:B------:R-:W-:Y:S05]  /*8870*/  BSYNC.RECONVERGENT B6 ;  /* 0x0000000000067941 */ /* 0x000fea0003800200 */
.L_x_124:
        /* <DEDUP_REMOVED lines=15> */
[----:B------:R-:W-:Y:S01]  /*8970*/  MOV R6, R4 ;  /* 0x0000000400067202 */ /* 0x000fe20000000f00 */
[----:B------:R-:W-:-:S07]  /*8980*/  IMAD.MOV.U32 R7, RZ, RZ, R5 ;  /* 0x000000ffff077224 */ /* 0x000fce00078e0005 */
.L_x_127:
[----:B------:R-:W-:Y:S05]  /*8990*/  BSYNC.RECONVERGENT B6 ;  /* 0x0000000000067941 */ /* 0x000fea0003800200 */
.L_x_126:
[-C--:B------:R-:W-:Y:S01]  /*89a0*/  DMUL R86, R86, R6.reuse ;  /* 0x0000000656567228 */ /* 0x080fe20000000000 */
[----:B------:R0:W-:Y:S01]  /*89b0*/  STL.64 [R1+0x90], R54 ;  /* 0x0000903601007387 */ /* 0x0001e20000100a00 */
[-C--:B------:R-:W-:Y:S01]  /*89c0*/  DMUL R84, R84, R6.reuse ;  /* 0x0000000654547228 */ /* 0x080fe20000000000 */
[----:B------:R-:W-:Y:S01]  /*89d0*/  IMAD.MOV.U32 R4, RZ, RZ, R17 ;  /* 0x000000ffff047224 */ /* 0x000fe200078e0011 */
[----:B------:R-:W-:Y:S01]  /*89e0*/  DMUL R78, R78, R6 ;  /* 0x000000064e4e7228 */ /* 0x000fe20000000000 */
[----:B------:R0:W-:Y:S01]  /*89f0*/  STL.64 [R1+0x98], R52 ;  /* 0x0000983401007387 */ /* 0x0001e20000100a00 */
[----:B------:R-:W-:Y:S01]  /*8a00*/  VIADD R6, R2, 0x1 ;  /* 0x0000000102067836 */ /* 0x000fe20000000000 */
[----:B------:R-:W-:Y:S01]  /*8a10*/  MOV R20, 0x8a90 ;  /* 0x00008a9000147802 */ /* 0x000fe20000000f00 */
[----:B------:R-:W-:Y:S01]  /*8a20*/  IMAD.MOV.U32 R5, RZ, RZ, R16 ;  /* 0x000000ffff057224 */ /* 0x000fe200078e0010 */
[----:B------:R0:W-:Y:S01]  /*8a30*/  STL.64 [R1+0xa0], R46 ;  /* 0x0000a02e01007387 */ /* 0x0001e20000100a00 */
[----:B------:R-:W-:-:S03]  /*8a40*/  IMAD.MOV.U32 R21, RZ, RZ, 0x0 ;  /* 0x00000000ff157424 */ /* 0x000fc600078e00ff */
[----:B------:R0:W-:Y:S04]  /*8a50*/  STL.64 [R1+0xa8], R86 ;  /* 0x0000a85601007387 */ /* 0x0001e80000100a00 */
[----:B------:R0:W-:Y:S04]  /*8a60*/  STL.64 [R1+0xb0], R84 ;  /* 0x0000b05401007387 */ /* 0x0001e80000100a00 */
[----:B------:R0:W-:Y:S02]  /*8a70*/  STL.64 [R1+0xb8], R78 ;  /* 0x0000b84e01007387 */ /* 0x0001e40000100a00 */
[----:B0----5:R-:W-:Y:S05]  /*8a80*/  CALL.REL.NOINC `($_Z9rayTracerP3Veciii$_Z8radianceRK3RayiPt) ;  /* 0xffffffac00c47944 */ /* 0x021fea0003c3ffff */
[C---:B------:R-:W-:Y:S02]  /*8a90*/  R2UR UR4, R62.reuse ;  /* 0x000000003e0472ca */ /* 0x040fe400000e0000 */
[C---:B------:R-:W-:Y:S02]  /*8aa0*/  R2UR UR5, R63.reuse ;  /* 0x000000003f0572ca */ /* 0x040fe400000e0000 */
[C---:B------:R-:W-:Y:S02]  /*8ab0*/  R2UR UR6, R62.reuse ;  /* 0x000000003e0672ca */ /* 0x040fe400000e0000 */
[C---:B------:R-:W-:Y:S02]  /*8ac0*/  R2UR UR7, R63.reuse ;  /* 0x000000003f0772ca */ /* 0x040fe400000e0000 */
[----:B------:R-:W-:Y:S02]  /*8ad0*/  R2UR UR8, R62 ;  /* 0x000000003e0872ca */ /* 0x000fe400000e0000 */
[----:B------:R-:W-:-:S05]  /*8ae0*/  R2UR UR9, R63 ;  /* 0x000000003f0972ca */ /* 0x000fca00000e0000 */
[----:B------:R-:W2:Y:S04]  /*8af0*/  LDG.E.64 R2, desc[UR4][R60.64+0x20] ;  /* 0x000020043c027981 */ /* 0x000ea8000c1e1b00 */
[----:B------:R-:W3:Y:S04]  /*8b00*/  LDG.E.64 R10, desc[UR6][R60.64+0x28] ;  /* 0x000028063c0a7981 */ /* 0x000ee8000c1e1b00 */
[----:B------:R-:W4:Y:S01]  /*8b10*/  LDG.E.64 R12, desc[UR8][R60.64+0x30] ;  /* 0x000030083c0c7981 */ /* 0x000f22000c1e1b00 */
[----:B--2---:R-:W-:Y:S02]  /*8b20*/  DFMA R4, R4, R76, R2 ;  /* 0x0000004c0404722b */ /* 0x004fe40000000002 */
[----:B---3--:R-:W-:-:S02]  /*8b30*/  DFMA R6, R6, R70, R10 ;  /* 0x000000460606722b */ /* 0x008fc4000000000a */
[----:B----4-:R-:W-:Y:S01]  /*8b40*/  DFMA R8, R8, R68, R12 ;  /* 0x000000440808722b */ /* 0x010fe2000000000c */
[----:B------:R-:W-:Y:S10]  /*8b50*/  BRA `(.L_x_95) ;  /* 0x0000001400887947 */ /* 0x000ff40003800000 */
.L_x_107:
[-C--:B------:R-:W-:Y:S01]  /*8b60*/  DMUL R4, R78, R38.reuse ;  /* 0x000000264e047228 */ /* 0x080fe20000000000 */
[----:B------:R-:W-:Y:S01]  /*8b70*/  IMAD.MOV.U32 R12, RZ, RZ, 0x3fdc71c7 ;  /* 0x3fdc71c7ff0c7424 */ /* 0x000fe200078e00ff */
[----:B------:R-:W-:Y:S01]  /*8b80*/  DMUL R38, R86, R38 ;  /* 0x0000002656267228 */ /* 0x000fe20000000000 */
[----:B------:R0:W-:Y:S01]  /*8b90*/  STL.64 [R1+0x60], R54 ;  /* 0x0000603601007387 */ /* 0x0001e20000100a00 */
[----:B------:R-:W-:Y:S01]  /*8ba0*/  DADD R6, R78, R78 ;  /* 0x000000004e067229 */ /* 0x000fe2000000004e */
[----:B------:R-:W-:Y:S02]  /*8bb0*/  IADD3 R25, P1, PT, R17, 0x60, RZ ;  /* 0x0000006011197810 */ /* 0x000fe40007f3e0ff */
[----:B------:R0:W-:Y:S01]  /*8bc0*/  STL.64 [R1+0x68], R52 ;  /* 0x0000683401007387 */ /* 0x0001e20000100a00 */
[-C--:B------:R-:W-:Y:S02]  /*8bd0*/  DFMA R8, R28, R44.reuse, R4 ;  /* 0x0000002c1c08722b */ /* 0x080fe40000000004 */
[----:B------:R-:W-:Y:S01]  /*8be0*/  DFMA R38, R92, R44, R38 ;  /* 0x0000002c5c26722b */ /* 0x000fe20000000026 */
[----:B------:R0:W-:Y:S01]  /*8bf0*/  STL.64 [R1+0x70], R46 ;  /* 0x0000702e01007387 */ /* 0x0001e20000100a00 */
[----:B------:R-:W-:-:S02]  /*8c00*/  DADD R4, R28, R28 ;  /* 0x000000001c047229 */ /* 0x000fc4000000001c */
[----:B------:R-:W-:Y:S02]  /*8c10*/  DFMA R6, R18, -R6, R86 ;  /* 0x800000061206722b */ /* 0x000fe40000000056 */
[-C--:B------:R-:W-:Y:S02]  /*8c20*/  DFMA R10, R30, R36.reuse, R8 ;  /* 0x000000241e0a722b */ /* 0x080fe40000000008 */
[----:B------:R-:W-:Y:S02]  /*8c30*/  DFMA R38, R84, R36, R38 ;  /* 0x000000245426722b */ /* 0x000fe40000000026 */
[----:B------:R-:W-:Y:S01]  /*8c40*/  DADD R8, R30, R30 ;  /* 0x000000001e087229 */ /* 0x000fe2000000001e */
[----:B------:R0:W-:Y:S01]  /*8c50*/  STL.64 [R1+0x80], R6 ;  /* 0x0000800601007387 */ /* 0x0001e20000100a00 */
[----:B------:R-:W-:Y:S02]  /*8c60*/  DFMA R4, R18, -R4, R92 ;  /* 0x800000041204722b */ /* 0x000fe4000000005c */
[----:B------:R-:W-:-:S02]  /*8c70*/  DSETP.GT.AND P0, PT, R10, RZ, PT ;  /* 0x000000ff0a00722a */ /* 0x000fc40003f04000 */
[----:B------:R-:W-:Y:S02]  /*8c80*/  DFMA R10, -R38, R38, 1 ;  /* 0x3ff00000260a742b */ /* 0x000fe40000000126 */
[----:B------:R-:W-:Y:S01]  /*8c90*/  DFMA R8, R18, -R8, R84 ;  /* 0x800000081208722b */ /* 0x000fe20000000054 */
[----:B------:R0:W-:Y:S01]  /*8ca0*/  STL.64 [R1+0x78], R4 ;  /* 0x0000780401007387 */ /* 0x0001e20000100a00 */
[----:B------:R-:W-:Y:S01]  /*8cb0*/  FSEL R13, R12, 2.03125, P0 ;  /* 0x400200000c0d7808 */ /* 0x000fe20000000000 */
[----:B------:R-:W-:Y:S01]  /*8cc0*/  VIADD R18, R2, 0x1 ;  /* 0x0000000102127836 */ /* 0x000fe20000000000 */
[----:B------:R-:W-:Y:S02]  /*8cd0*/  FSEL R12, RZ, 7.9997553885701790506e-22, !P0 ;  /* 0x1c71c71cff0c7808 */ /* 0x000fe40004000000 */
[----:B------:R-:W-:Y:S01]  /*8ce0*/  P2R R26, PR, RZ, 0x1 ;  /* 0x00000001ff1a7803 */ /* 0x000fe20000000000 */
[----:B------:R0:W-:Y:S01]  /*8cf0*/  STL.64 [R1+0x88], R8 ;  /* 0x0000880801007387 */ /* 0x0001e20000100a00 */
[----:B------:R-:W-:-:S02]  /*8d00*/  IADD3.X R19, PT, PT, RZ, R16, RZ, P1, !PT ;  /* 0x00000010ff137210 */ /* 0x000fc40000ffe4ff */
[----:B------:R-:W-:-:S08]  /*8d10*/  DFMA R12, R10, -R12, 1 ;  /* 0x3ff000000a0c742b */ /* 0x000fd0000000080c */
[----:B------:R-:W-:-:S14]  /*8d20*/  DSETP.GEU.AND P0, PT, R12, RZ, PT ;  /* 0x000000ff0c00722a */ /* 0x000fdc0003f0e000 */
[----:B0-----:R-:W-:Y:S05]  /*8d30*/  @P0 BRA `(.L_x_128) ;  /* 0x00000000004c0947 */ /* 0x001fea0003800000 */
[----:B------:R-:W-:Y:S01]  /*8d40*/  IMAD.MOV.U32 R4, RZ, RZ, R25 ;  /* 0x000000ffff047224 */ /* 0x000fe200078e0019 */
[----:B------:R-:W-:Y:S01]  /*8d50*/  MOV R20, 0x8da0 ;  /* 0x00008da000147802 */ /* 0x000fe20000000f00 */
[----:B------:R-:W-:Y:S02]  /*8d60*/  IMAD.MOV.U32 R5, RZ, RZ, R19 ;  /* 0x000000ffff057224 */ /* 0x000fe400078e0013 */
[----:B------:R-:W-:Y:S02]  /*8d70*/  IMAD.MOV.U32 R6, RZ, RZ, R18 ;  /* 0x000000ffff067224 */ /* 0x000fe400078e0012 */
[----:B------:R-:W-:-:S07]  /*8d80*/  IMAD.MOV.U32 R21, RZ, RZ, 0x0 ;  /* 0x00000000ff157424 */ /* 0x000fce00078e00ff */
[----:B-----5:R-:W-:Y:S05]  /*8d90*/  CALL.REL.NOINC `($_Z9rayTracerP3Veciii$_Z8radianceRK3RayiPt) ;  /* 0xffffffac00007944 */ /* 0x020fea0003c3ffff */
        /* <DEDUP_REMOVED lines=13> */
.L_x_128:
[----:B------:R-:W0:Y:S01]  /*8e70*/  MUFU.RSQ64H R7, R13 ;  /* 0x0000000d00077308 */ /* 0x000e220000001c00 */
[----:B------:R-:W-:Y:S01]  /*8e80*/  VIADD R6, R13, 0xfcb00000 ;  /* 0xfcb000000d067836 */ /* 0x000fe20000000000 */
[----:B------:R-:W-:Y:S01]  /*8e90*/  ISETP.NE.AND P0, PT, R26, RZ, PT ;  /* 0x000000ff1a00720c */ /* 0x000fe20003f05270 */
[----:B------:R-:W-:Y:S01]  /*8ea0*/  IMAD.MOV.U32 R8, RZ, RZ, 0x0 ;  /* 0x00000000ff087424 */ /* 0x000fe200078e00ff */
[----:B------:R-:W-:Y:S01]  /*8eb0*/  MOV R0, 0x3fe55555 ;  /* 0x3fe5555500007802 */ /* 0x000fe20000000f00 */
[----:B------:R-:W-:Y:S01]  /*8ec0*/  IMAD.MOV.U32 R9, RZ, RZ, 0x3fd80000 ;  /* 0x3fd80000ff097424 */ /* 0x000fe200078e00ff */
[----:B------:R-:W-:Y:S01]  /*8ed0*/  FSEL R36, RZ, 1.46601546874880000000e+13, !P0 ;  /* 0x55555555ff247808 */ /* 0x000fe20004000000 */
[----:B------:R-:W-:Y:S01]  /*8ee0*/  BSSY.RECONVERGENT B6, `(.L_x_129) ;  /* 0x000001b000067945 */ /* 0x000fe20003800200 */
[----:B------:R-:W-:Y:S02]  /*8ef0*/  FSEL R37, R0, 1.9375, P0 ;  /* 0x3ff8000000257808 */ /* 0x000fe40000000000 */
[----:B------:R-:W-:-:S04]  /*8f00*/  ISETP.GE.U32.AND P0, PT, R6, 0x7ca00000, PT ;  /* 0x7ca000000600780c */ /* 0x000fc80003f06070 */
[-C--:B------:R-:W-:Y:S02]  /*8f10*/  DMUL R92, R92, R36.reuse ;  /* 0x000000245c5c7228 */ /* 0x080fe40000000000 */
[----:B------:R-:W-:Y:S02]  /*8f20*/  DMUL R86, R86, R36 ;  /* 0x0000002456567228 */ /* 0x000fe40000000000 */
[----:B0-----:R-:W-:Y:S02]  /*8f30*/  DMUL R4, R6, R6 ;  /* 0x0000000606047228 */ /* 0x001fe40000000000 */
[----:B------:R-:W-:-:S06]  /*8f40*/  DMUL R84, R84, R36 ;  /* 0x0000002454547228 */ /* 0x000fcc0000000000 */
        /* <DEDUP_REMOVED lines=20> */
.L_x_130:
[----:B------:R-:W-:Y:S05]  /*9090*/  BSYNC.RECONVERGENT B6 ;  /* 0x0000000000067941 */ /* 0x000fea0003800200 */
.L_x_129:
[----:B------:R-:W-:Y:S01]  /*90a0*/  DFMA R4, R38, R36, R4 ;  /* 0x000000242604722b */ /* 0x000fe20000000004 */
[----:B------:R-:W-:Y:S01]  /*90b0*/  ISETP.NE.AND P0, PT, R26, RZ, PT ;  /* 0x000000ff1a00720c */ /* 0x000fe20003f05270 */
[----:B------:R-:W-:Y:S01]  /*90c0*/  IMAD.MOV.U32 R12, RZ, RZ, 0x0 ;  /* 0x00000000ff0c7424 */ /* 0x000fe200078e00ff */
[----:B------:R-:W-:Y:S01]  /*90d0*/  BSSY.RECONVERGENT B6, `(.L_x_131) ;  /* 0x0000023000067945 */ /* 0x000fe20003800200 */
[----:B------:R-:W-:-:S04]  /*90e0*/  IMAD.MOV.U32 R13, RZ, RZ, 0x3fd80000 ;  /* 0x3fd80000ff0d7424 */ /* 0x000fc800078e00ff */
[----:B------:R-:W-:-:S10]  /*90f0*/  DADD R6, -RZ, -R4 ;  /* 0x00000000ff067229 */ /* 0x000fd40000000904 */
[----:B------:R-:W-:Y:S02]  /*9100*/  FSEL R4, R4, R6, P0 ;  /* 0x0000000604047208 */ /* 0x000fe40000000000 */
[----:B------:R-:W-:-:S06]  /*9110*/  FSEL R5, R5, R7, P0 ;  /* 0x0000000705057208 */ /* 0x000fcc0000000000 */
[-C--:B------:R-:W-:Y:S02]  /*9120*/  DFMA R86, -R78, R4.reuse, R86 ;  /* 0x000000044e56722b */ /* 0x080fe40000000156 */
[-C--:B------:R-:W-:Y:S02]  /*9130*/  DFMA R92, -R28, R4.reuse, R92 ;  /* 0x000000041c5c722b */ /* 0x080fe4000000015c */
[----:B------:R-:W-:-:S04]  /*9140*/  DFMA R84, -R30, R4, R84 ;  /* 0x000000041e54722b */ /* 0x000fc80000000154 */
[----:B------:R-:W-:-:S08]  /*9150*/  DMUL R6, R86, R86 ;  /* 0x0000005656067228 */ /* 0x000fd00000000000 */
        /* <DEDUP_REMOVED lines=25> */
[----:B-----5:R-:W-:Y:S05]  /*92f0*/  CALL.REL.NOINC `($__internal_2_$__cuda_sm20_dsqrt_rn_f64_mediumpath_v1) ;  /* 0x0000001800c87944 */ /* 0x020fea0003c00000 */
.L_x_132:
[----:B------:R-:W-:Y:S05]  /*9300*/  BSYNC.RECONVERGENT B6 ;  /* 0x0000000000067941 */ /* 0x000fea0003800200 */
.L_x_131:
        /* <DEDUP_REMOVED lines=17> */
.L_x_134:
[----:B------:R-:W-:Y:S05]  /*9420*/  BSYNC.RECONVERGENT B6 ;  /* 0x0000000000067941 */ /* 0x000fea0003800200 */
.L_x_133:
[----:B------:R-:W-:Y:S01]  /*9430*/  ISETP.NE.AND P0, PT, R26, RZ, PT ;  /* 0x000000ff1a00720c */ /* 0x000fe20003f05270 */
[-C--:B------:R-:W-:Y:S01]  /*9440*/  DMUL R86, R86, R6.reuse ;  /* 0x0000000656567228 */ /* 0x080fe20000000000 */
[----:B------:R-:W-:Y:S01]  /*9450*/  UMOV UR4, 0xeb851eb8 ;  /* 0xeb851eb800047882 */ /* 0x000fe20000000000 */
[-C--:B------:R-:W-:Y:S01]  /*9460*/  DMUL R92, R92, R6.reuse ;  /* 0x000000065c5c7228 */ /* 0x080fe20000000000 */
[----:B------:R-:W-:Y:S01]  /*9470*/  UMOV UR5, 0x3feeb851 ;  /* 0x3feeb85100057882 */ /* 0x000fe20000000000 */
[----:B------:R-:W-:Y:S01]  /*9480*/  DMUL R84, R84, R6 ;  /* 0x0000000654547228 */ /* 0x000fe20000000000 */
[----:B------:R-:W-:Y:S07]  /*9490*/  BSSY.RECONVERGENT B7, `(.L_x_135) ;  /* 0x00000a3000077945 */ /* 0x000fee0003800200 */
[----:B------:R-:W-:-:S02]  /*94a0*/  @!P0 DMUL R78, R78, R86 ;  /* 0x000000564e4e8228 */ /* 0x000fc40000000000 */
[----:B------:R-:W-:-:S06]  /*94b0*/  @P0 DADD R38, -RZ, -R38 ;  /* 0x00000000ff260229 */ /* 0x000fcc0000000926 */
[----:B------:R-:W-:-:S08]  /*94c0*/  @!P0 DFMA R78, R28, R92, R78 ;  /* 0x0000005c1c4e822b */ /* 0x000fd0000000004e */
[----:B------:R-:W-:Y:S01]  /*94d0*/  @!P0 DFMA R38, R30, R84, R78 ;  /* 0x000000541e26822b */ /* 0x000fe2000000004e */
[----:B------:R-:W-:-:S07]  /*94e0*/  ISETP.GE.AND P0, PT, R2, 0x2, PT ;  /* 0x000000020200780c */ /* 0x000fce0003f06270 */
[----:B------:R-:W-:-:S08]  /*94f0*/  DADD R38, -R38, 1 ;  /* 0x3ff0000026267429 */ /* 0x000fd00000000100 */
[----:B------:R-:W-:Y:S01]  /*9500*/  DMUL R4, R38, UR4 ;  /* 0x0000000426047c28 */ /* 0x000fe20008000000 */
[----:B------:R-:W-:Y:S01]  /*9510*/  UMOV UR4, 0x47ae147b ;  /* 0x47ae147b00047882 */ /* 0x000fe20000000000 */
[----:B------:R-:W-:-:S06]  /*9520*/  UMOV UR5, 0x3fa47ae1 ;  /* 0x3fa47ae100057882 */ /* 0x000fcc0000000000 */
[----:B------:R-:W-:-:S08]  /*9530*/  DMUL R4, R38, R4 ;  /* 0x0000000426047228 */ /* 0x000fd00000000000 */
[----:B------:R-:W-:-:S08]  /*9540*/  DMUL R4, R38, R4 ;  /* 0x0000000426047228 */ /* 0x000fd00000000000 */
[----:B------:R-:W-:-:S08]  /*9550*/  DMUL R4, R38, R4 ;  /* 0x0000000426047228 */ /* 0x000fd00000000000 */
[----:B------:R-:W-:-:S08]  /*9560*/  DFMA R26, R38, R4, UR4 ;  /* 0x00000004261a7e2b */ /* 0x000fd00008000004 */
[----:B------:R-:W-:Y:S01]  /*9570*/  DADD R28, -R26, 1 ;  /* 0x3ff000001a1c7429 */ /* 0x000fe20000000100 */
[----:B------:R-:W-:Y:S10]  /*9580*/  @!P0 BRA `(.L_x_136) ;  /* 0x0000000400cc8947 */ /* 0x000ff40003800000 */
        /* <DEDUP_REMOVED lines=8> */
[----:B------:R-:W-:Y:S02]  /*9610*/  IMAD.MOV.U32 R11, RZ, RZ, 0x343fd ;  /* 0x000343fdff0b7424 */ /* 0x000fe400078e00ff */
[----:B------:R-:W-:Y:S02]  /*9620*/  IMAD.MOV.U32 R30, RZ, RZ, 0x0 ;  /* 0x00000000ff1e7424 */ /* 0x000fe400078e00ff */
[----:B------:R-:W-:-:S06]  /*9630*/  IMAD.MOV.U32 R31, RZ, RZ, 0x3fe00000 ;  /* 0x3fe00000ff1f7424 */ /* 0x000fcc00078e00ff */
[----:B------:R-:W-:Y:S02]  /*9640*/  DFMA R30, R26, R30, 0.25 ;  /* 0x3fd000001a1e742b */ /* 0x000fe4000000001e */
[----:B0-----:R-:W-:-:S08]  /*9650*/  DFMA R4, R2, -R6, 1 ;  /* 0x3ff000000204742b */ /* 0x001fd00000000806 */
[----:B------:R-:W-:-:S08]  /*9660*/  DFMA R4, R4, R4, R4 ;  /* 0x000000040404722b */ /* 0x000fd00000000004 */
[----:B------:R-:W-:Y:S01]  /*9670*/  DFMA R2, R2, R4, R2 ;  /* 0x000000040202722b */ /* 0x000fe20000000002 */
[----:B--2---:R-:W-:-:S05]  /*9680*/  IMAD R0, R0, R11, 0x269ec3 ;  /* 0x00269ec300007424 */ /* 0x004fca00078e020b */
[----:B------:R-:W-:-:S04]  /*9690*/  SHF.R.S32.HI R11, RZ, 0x1f, R0 ;  /* 0x0000001fff0b7819 */ /* 0x000fc80000011400 */
[----:B------:R-:W-:-:S04]  /*96a0*/  LEA.HI R11, R11, R0, RZ, 0x17 ;  /* 0x000000000b0b7211 */ /* 0x000fc800078fb8ff */
[----:B------:R-:W-:-:S05]  /*96b0*/  LOP3.LUT R11, R11, 0xff800000, RZ, 0xc0, !PT ;  /* 0xff8000000b0b7812 */ /* 0x000fca00078ec0ff */
[----:B------:R-:W-:Y:S01]  /*96c0*/  IMAD.IADD R13, R0, 0x1, -R11 ;  /* 0x00000001000d7824 */ /* 0x000fe200078e0a0b */
[----:B------:R-:W-:-:S03]  /*96d0*/  DFMA R10, R2, -R6, 1 ;  /* 0x3ff00000020a742b */ /* 0x000fc60000000806 */
[----:B------:R-:W0:Y:S01]  /*96e0*/  I2F.F64 R4, R13 ;  /* 0x0000000d00047312 */ /* 0x000e220000201c00 */
[----:B------:R1:W-:Y:S04]  /*96f0*/  STG.E desc[UR4][R8.64], R13 ;  /* 0x0000000d08007986 */ /* 0x0003e8000c101904 */
[----:B------:R-:W-:-:S08]  /*9700*/  DFMA R10, R2, R10, R2 ;  /* 0x0000000a020a722b */ /* 0x000fd00000000002 */
        /* <DEDUP_REMOVED lines=12> */
[----:B------:R-:W-:Y:S01]  /*97d0*/  IMAD.MOV.U32 R2, RZ, RZ, R4 ;  /* 0x000000ffff027224 */ /* 0x000fe200078e0004 */
[----:B------:R-:W-:-:S07]  /*97e0*/  MOV R3, R5 ;  /* 0x0000000500037202 */ /* 0x000fce0000000f00 */
.L_x_137:
[----:B------:R-:W-:-:S14]  /*97f0*/  DSETP.GEU.AND P0, PT, R2, R30, PT ;  /* 0x0000001e0200722a */ /* 0x000fdc0003f0e000 */
[----:B------:R-:W-:Y:S05]  /*9800*/  @P0 BRA `(.L_x_138) ;  /* 0x00000000008c0947 */ /* 0x000fea0003800000 */
[----:B------:R-:W0:Y:S01]  /*9810*/  MUFU.RCP64H R3, R31 ;  /* 0x0000001f00037308 */ /* 0x000e220000001800 */
[----:B------:R-:W-:Y:S01]  /*9820*/  IMAD.MOV.U32 R2, RZ, RZ, 0x1 ;  /* 0x00000001ff027424 */ /* 0x000fe200078e00ff */
[----:B------:R-:W-:Y:S01]  /*9830*/  FSETP.GEU.AND P1, PT, |R27|, 6.5827683646048100446e-37, PT ;  /* 0x036000001b00780b */ /* 0x000fe20003f2e200 */
[----:B------:R-:W-:Y:S04]  /*9840*/  BSSY.RECONVERGENT B6, `(.L_x_139) ;  /* 0x0000015000067945 */ /* 0x000fe80003800200 */
[----:B0-----:R-:W-:-:S08]  /*9850*/  DFMA R4, -R30, R2, 1 ;  /* 0x3ff000001e04742b */ /* 0x001fd00000000102 */
[----:B------:R-:W-:-:S08]  /*9860*/  DFMA R4, R4, R4, R4 ;  /* 0x000000040404722b */ /* 0x000fd00000000004 */
[----:B------:R-:W-:-:S08]  /*9870*/  DFMA R4, R2, R4, R2 ;  /* 0x000000040204722b */ /* 0x000fd00000000002 */
[----:B------:R-:W-:-:S08]  /*9880*/  DFMA R2, -R30, R4, 1 ;  /* 0x3ff000001e02742b */ /* 0x000fd00000000104 */
[----:B------:R-:W-:-:S08]  /*9890*/  DFMA R2, R4, R2, R4 ;  /* 0x000000020402722b */ /* 0x000fd00000000004 */
        /* <DEDUP_REMOVED lines=12> */
[----:B-----5:R-:W-:Y:S05]  /*9960*/  CALL.REL.NOINC `($__internal_1_$__cuda_sm20_div_rn_f64_full) ;  /* 0x0000000c008c7944 */ /* 0x020fea0003c00000 */
[----:B------:R-:W-:Y:S01]  /*9970*/  IMAD.MOV.U32 R16, RZ, RZ, R4 ;  /* 0x000000ffff107224 */ /* 0x000fe200078e0004 */
[----:B------:R-:W-:-:S07]  /*9980*/  MOV R17, R5 ;  /* 0x0000000500117202 */ /* 0x000fce0000000f00 */
.L_x_140:
[----:B------:R-:W-:Y:S05]  /*9990*/  BSYNC.RECONVERGENT B6 ;  /* 0x0000000000067941 */ /* 0x000fea0003800200 */
.L_x_139:
[----:B------:R-:W-:Y:S01]  /*99a0*/  IMAD.MOV.U32 R4, RZ, RZ, R25 ;  /* 0x000000ffff047224 */ /* 0x000fe200078e0019 */
[----:B------:R-:W-:Y:S01]  /*99b0*/  MOV R20, 0x9a00 ;  /* 0x00009a0000147802 */ /* 0x000fe20000000f00 */
[----:B------:R-:W-:Y:S02]  /*99c0*/  IMAD.MOV.U32 R5, RZ, RZ, R19 ;  /* 0x000000ffff057224 */ /* 0x000fe400078e0013 */
[----:B------:R-:W-:Y:S02]  /*99d0*/  IMAD.MOV.U32 R6, RZ, RZ, R18 ;  /* 0x000000ffff067224 */ /* 0x000fe400078e0012 */
[----:B------:R-:W-:-:S07]  /*99e0*/  IMAD.MOV.U32 R21, RZ, RZ, 0x0 ;  /* 0x00000000ff157424 */ /* 0x000fce00078e00ff */
[----:B-----5:R-:W-:Y:S05]  /*99f0*/  CALL.REL.NOINC `($_Z9rayTracerP3Veciii$_Z8radianceRK3RayiPt) ;  /* 0xffffff9c00e87944 */ /* 0x020fea0003c3ffff */
[-C--:B------:R-:W-:Y:S02]  /*9a00*/  DMUL R4, R4, R16.reuse ;  /* 0x0000001004047228 */ /* 0x080fe40000000000 */
[-C--:B------:R-:W-:Y:S02]  /*9a10*/  DMUL R6, R6, R16.reuse ;  /* 0x0000001006067228 */ /* 0x080fe40000000000 */
[----:B------:R-:W-:Y:S01]  /*9a20*/  DMUL R8, R8, R16 ;  /* 0x0000001008087228 */ /* 0x000fe20000000000 */
[----:B------:R-:W-:Y:S10]  /*9a30*/  BRA `(.L_x_141) ;  /* 0x0000000400207947 */ /* 0x000ff40003800000 */
.L_x_138:
[----:B------:R-:W-:Y:S01]  /*9a40*/  DADD R6, -R30, 1 ;  /* 0x3ff000001e067429 */ /* 0x000fe20000000100 */
[----:B------:R-:W-:Y:S01]  /*9a50*/  IMAD.MOV.U32 R2, RZ, RZ, 0x1 ;  /* 0x00000001ff027424 */ /* 0x000fe200078e00ff */
[----:B------:R-:W-:Y:S01]  /*9a60*/  FSETP.GEU.AND P1, PT, |R29|, 6.5827683646048100446e-37, PT ;  /* 0x036000001d00780b */ /* 0x000fe20003f2e200 */
[----:B------:R-:W-:Y:S03]  /*9a70*/  BSSY.RECONVERGENT B6, `(.L_x_142) ;  /* 0x0000014000067945 */ /* 0x000fe60003800200 */
[----:B------:R-:W0:Y:S02]  /*9a80*/  MUFU.RCP64H R3, R7 ;  /* 0x0000000700037308 */ /* 0x000e240000001800 */
        /* <DEDUP_REMOVED lines=13> */
[----:B------:R-:W-:Y:S01]  /*9b60*/  IMAD.MOV.U32 R5, RZ, RZ, R29 ;  /* 0x000000ffff057224 */ /* 0x000fe200078e001d */
[----:B------:R-:W-:-:S07]  /*9b70*/  MOV R21, 0x0 ;  /* 0x0000000000157802 */ /* 0x000fce0000000f00 */
[----:B-----5:R-:W-:Y:S05]  /*9b80*/  CALL.REL.NOINC `($__internal_1_$__cuda_sm20_div_rn_f64_full) ;  /* 0x0000000c00047944 */ /* 0x020fea0003c00000 */
[----:B------:R-:W-:Y:S02]  /*9b90*/  IMAD.MOV.U32 R26, RZ, RZ, R4 ;  /* 0x000000ffff1a7224 */ /* 0x000fe400078e0004 */
[----:B------:R-:W-:-:S07]  /*9ba0*/  IMAD.MOV.U32 R27, RZ, RZ, R5 ;  /* 0x000000ffff1b7224 */ /* 0x000fce00078e0005 */
.L_x_143:
[----:B------:R-:W-:Y:S05]  /*9bb0*/  BSYNC.RECONVERGENT B6 ;  /* 0x0000000000067941 */ /* 0x000fea0003800200 */
.L_x_142:
[----:B------:R0:W-:Y:S01]  /*9bc0*/  STL.64 [R1], R54 ;  /* 0x0000003601007387 */ /* 0x0001e20000100a00 */
[----:B------:R-:W-:Y:S01]  /*9bd0*/  IMAD.MOV.U32 R4, RZ, RZ, R17 ;  /* 0x000000ffff047224 */ /* 0x000fe200078e0011 */
[----:B------:R-:W-:Y:S01]  /*9be0*/  MOV R20, 0x9c80 ;  /* 0x00009c8000147802 */ /* 0x000fe20000000f00 */
[----:B------:R-:W-:Y:S01]  /*9bf0*/  IMAD.MOV.U32 R5, RZ, RZ, R16 ;  /* 0x000000ffff057224 */ /* 0x000fe200078e0010 */
[----:B------:R0:W-:Y:S01]  /*9c00*/  STL.64 [R1+0x8], R52 ;  /* 0x0000083401007387 */ /* 0x0001e20000100a00 */
[----:B------:R-:W-:Y:S02]  /*9c10*/  IMAD.MOV.U32 R6, RZ, RZ, R18 ;  /* 0x000000ffff067224 */ /* 0x000fe400078e0012 */
[----:B------:R-:W-:Y:S01]  /*9c20*/  IMAD.MOV.U32 R21, RZ, RZ, 0x0 ;  /* 0x00000000ff157424 */ /* 0x000fe200078e00ff */
[----:B------:R0:W-:Y:S04]  /*9c30*/  STL.64 [R1+0x10], R46 ;  /* 0x0000102e01007387 */ /* 0x0001e80000100a00 */
[----:B------:R0:W-:Y:S04]  /*9c40*/  STL.64 [R1+0x18], R92 ;  /* 0x0000185c01007387 */ /* 0x0001e80000100a00 */
[----:B------:R0:W-:Y:S04]  /*9c50*/  STL.64 [R1+0x20], R86 ;  /* 0x0000205601007387 */ /* 0x0001e80000100a00 */
[----:B------:R0:W-:Y:S02]  /*9c60*/  STL.64 [R1+0x28], R84 ;  /* 0x0000285401007387 */ /* 0x0001e40000100a00 */
[----:B0----5:R-:W-:Y:S05]  /*9c70*/  CALL.REL.NOINC `($_Z9rayTracerP3Veciii$_Z8radianceRK3RayiPt) ;  /* 0xffffff9c00487944 */ /* 0x021fea0003c3ffff */
[-C--:B------:R-:W-:Y:S02]  /*9c80*/  DMUL R4, R4, R26.reuse ;  /* 0x0000001a04047228 */ /* 0x080fe40000000000 */
[-C--:B------:R-:W-:Y:S02]  /*9c90*/  DMUL R6, R6, R26.reuse ;  /* 0x0000001a06067228 */ /* 0x080fe40000000000 */
[----:B------:R-:W-:Y:S01]  /*9ca0*/  DMUL R8, R8, R26 ;  /* 0x0000001a08087228 */ /* 0x000fe20000000000 */
[----:B------:R-:W-:Y:S10]  /*9cb0*/  BRA `(.L_x_141) ;  /* 0x0000000000807947 */ /* 0x000ff40003800000 */
.L_x_136:
[----:B------:R-:W-:Y:S01]  /*9cc0*/  IADD3 R17, P0, PT, R17, 0x30, RZ ;  /* 0x0000003011117810 */ /* 0x000fe20007f1e0ff */
[----:B------:R-:W-:Y:S01]  /*9cd0*/  IMAD.MOV.U32 R4, RZ, RZ, R25 ;  /* 0x000000ffff047224 */ /* 0x000fe200078e0019 */
[----:B------:R-:W-:Y:S01]  /*9ce0*/  MOV R5, R19 ;  /* 0x0000001300057202 */ /* 0x000fe20000000f00 */
[----:B------:R-:W-:Y:S01]  /*9cf0*/  IMAD.MOV.U32 R6, RZ, RZ, R18 ;  /* 0x000000ffff067224 */ /* 0x000fe200078e0012 */
[----:B------:R-:W-:Y:S01]  /*9d00*/  MOV R20, 0x9d40 ;  /* 0x00009d4000147802 */ /* 0x000fe20000000f00 */
[----:B------:R-:W-:Y:S02]  /*9d10*/  IMAD.X R2, RZ, RZ, R16, P0 ;  /* 0x000000ffff027224 */ /* 0x000fe400000e0610 */
[----:B------:R-:W-:-:S07]  /*9d20*/  IMAD.MOV.U32 R21, RZ, RZ, 0x0 ;  /* 0x00000000ff157424 */ /* 0x000fce00078e00ff */
[----:B-----5:R-:W-:Y:S05]  /*9d30*/  CALL.REL.NOINC `($_Z9rayTracerP3Veciii$_Z8radianceRK3RayiPt) ;  /* 0xffffff9c00187944 */ /* 0x020fea0003c3ffff */
[----:B------:R0:W-:Y:S01]  /*9d40*/  STL.64 [R1+0x30], R54 ;  /* 0x0000303601007387 */ /* 0x0001e20000100a00 */
[----:B------:R-:W-:Y:S01]  /*9d50*/  IMAD.MOV.U32 R36, RZ, RZ, R4 ;  /* 0x000000ffff247224 */ /* 0x000fe200078e0004 */
[----:B------:R-:W-:Y:S01]  /*9d60*/  MOV R4, R17 ;  /* 0x0000001100047202 */ /* 0x000fe20000000f00 */
[----:B------:R-:W-:Y:S01]  /*9d70*/  IMAD.MOV.U32 R37, RZ, RZ, R5 ;  /* 0x000000ffff257224 */ /* 0x000fe200078e0005 */
[----:B------:R0:W-:Y:S01]  /*9d80*/  STL.64 [R1+0x38], R52 ;  /* 0x0000383401007387 */ /* 0x0001e20000100a00 */
[----:B------:R-:W-:Y:S01]  /*9d90*/  IMAD.MOV.U32 R30, RZ, RZ, R6 ;  /* 0x000000ffff1e7224 */ /* 0x000fe200078e0006 */
[----:B------:R-:W-:Y:S01]  /*9da0*/  MOV R20, 0x9e60 ;  /* 0x00009e6000147802 */ /* 0x000fe20000000f00 */
[----:B------:R-:W-:Y:S01]  /*9db0*/  IMAD.MOV.U32 R31, RZ, RZ, R7 ;  /* 0x000000ffff1f7224 */ /* 0x000fe200078e0007 */
[----:B------:R0:W-:Y:S01]  /*9dc0*/  STL.64 [R1+0x40], R46 ;  /* 0x0000402e01007387 */ /* 0x0001e20000100a00 */
[----:B------:R-:W-:Y:S02]  /*9dd0*/  IMAD.MOV.U32 R5, RZ, RZ, R2 ;  /* 0x000000ffff057224 */ /* 0x000fe400078e0002 */
[----:B------:R-:W-:Y:S01]  /*9de0*/  IMAD.MOV.U32 R6, RZ, RZ, R18 ;  /* 0x000000ffff067224 */ /* 0x000fe200078e0012 */
[----:B------:R0:W-:Y:S01]  /*9df0*/  STL.64 [R1+0x48], R92 ;  /* 0x0000485c01007387 */ /* 0x0001e20000100a00 */
[----:B------:R-:W-:-:S02]  /*9e00*/  IMAD.MOV.U32 R16, RZ, RZ, R8 ;  /* 0x000000ffff107224 */ /* 0x000fc400078e0008 */
[----:B------:R-:W-:Y:S01]  /*9e10*/  IMAD.MOV.U32 R17, RZ, RZ, R9 ;  /* 0x000000ffff117224 */ /* 0x000fe200078e0009 */
[----:B------:R0:W-:Y:S01]  /*9e20*/  STL.64 [R1+0x50], R86 ;  /* 0x0000505601007387 */ /* 0x0001e20000100a00 */
[----:B------:R-:W-:-:S03]  /*9e30*/  IMAD.MOV.U32 R21, RZ, RZ, 0x0 ;  /* 0x00000000ff157424 */ /* 0x000fc600078e00ff */
[----:B------:R0:W-:Y:S04]  /*9e40*/  STL.64 [R1+0x58], R84 ;  /* 0x0000585401007387 */ /* 0x0001e80000100a00 */
[----:B0-----:R-:W-:Y:S05]  /*9e50*/  CALL.REL.NOINC `($_Z9rayTracerP3Veciii$_Z8radianceRK3RayiPt) ;  /* 0xffffff9800d07944 */ /* 0x001fea0003c3ffff */
[-C--:B------:R-:W-:Y:S02]  /*9e60*/  DMUL R4, R4, R28.reuse ;  /* 0x0000001c04047228 */ /* 0x080fe40000000000 */
[-C--:B------:R-:W-:Y:S02]  /*9e70*/  DMUL R6, R6, R28.reuse ;  /* 0x0000001c06067228 */ /* 0x080fe40000000000 */
[----:B------:R-:W-:-:S04]  /*9e80*/  DMUL R8, R8, R28 ;  /* 0x0000001c08087228 */ /* 0x000fc80000000000 */
[C---:B------:R-:W-:Y:S02]  /*9e90*/  DFMA R4, R26.reuse, R36, R4 ;  /* 0x000000241a04722b */ /* 0x040fe40000000004 */
[C---:B------:R-:W-:Y:S02]  /*9ea0*/  DFMA R6, R26.reuse, R30, R6 ;  /* 0x0000001e1a06722b */ /* 0x040fe40000000006 */
[----:B------:R-:W-:-:S11]  /*9eb0*/  DFMA R8, R26, R16, R8 ;  /* 0x000000101a08722b */ /* 0x000fd60000000008 */
.L_x_141:
[----:B------:R-:W-:Y:S05]  /*9ec0*/  BSYNC.RECONVERGENT B7 ;  /* 0x0000000000077941 */ /* 0x000fea0003800200 */
.L_x_135:
        /* <DEDUP_REMOVED lines=13> */
.L_x_106:
[----:B------:R-:W-:Y:S01]  /*9fa0*/  DADD R28, R28, R28 ;  /* 0x000000001c1c7229 */ /* 0x000fe2000000001c */
[----:B------:R0:W-:Y:S01]  /*9fb0*/  STL.64 [R1+0xc0], R54 ;  /* 0x0000c03601007387 */ /* 0x0001e20000100a00 */
[----:B------:R-:W-:Y:S01]  /*9fc0*/  DADD R78, R78, R78 ;  /* 0x000000004e4e7229 */ /* 0x000fe2000000004e */
[----:B------:R-:W-:Y:S01]  /*9fd0*/  IADD3 R4, P0, PT, R17, 0xc0, RZ ;  /* 0x000000c011047810 */ /* 0x000fe20007f1e0ff */
[----:B------:R-:W-:Y:S01]  /*9fe0*/  DADD R30, R30, R30 ;  /* 0x000000001e1e7229 */ /* 0x000fe2000000001e */
[----:B------:R0:W-:Y:S01]  /*9ff0*/  STL.64 [R1+0xc8], R52 ;  /* 0x0000c83401007387 */ /* 0x0001e20000100a00 */
[----:B------:R-:W-:Y:S01]  /*a000*/  VIADD R6, R2, 0x1 ;  /* 0x0000000102067836 */ /* 0x000fe20000000000 */
[----:B------:R-:W-:Y:S01]  /*a010*/  MOV R20, 0xa0c0 ;  /* 0x0000a0c000147802 */ /* 0x000fe20000000f00 */
[C---:B------:R-:W-:Y:S01]  /*a020*/  DFMA R92, R18.reuse, -R28, R92 ;  /* 0x8000001c125c722b */ /* 0x040fe2000000005c */
[----:B------:R0:W-:Y:S01]  /*a030*/  STL.64 [R1+0xd0], R46 ;  /* 0x0000d02e01007387 */ /* 0x0001e20000100a00 */
[C---:B------:R-:W-:Y:S01]  /*a040*/  DFMA R86, R18.reuse, -R78, R86 ;  /* 0x8000004e1256722b */ /* 0x040fe20000000056 */
[----:B------:R-:W-:Y:S01]  /*a050*/  IMAD.X R5, RZ, RZ, R16, P0 ;  /* 0x000000ffff057224 */ /* 0x000fe200000e0610 */
[----:B------:R-:W-:Y:S01]  /*a060*/  DFMA R18, R18, -R30, R84 ;  /* 0x8000001e1212722b */ /* 0x000fe20000000054 */
[----:B------:R-:W-:-:S02]  /*a070*/  MOV R21, 0x0 ;  /* 0x0000000000157802 */ /* 0x000fc40000000f00 */
        /* <DEDUP_REMOVED lines=15> */
[----:B----4-:R-:W-:-:S11]  /*a170*/  DFMA R8, R8, R68, R12 ;  /* 0x000000440808722b */ /* 0x010fd6000000000c */
.L_x_95:
[----:B------:R-:W-:Y:S05]  /*a180*/  BSYNC.RECONVERGENT B8 ;  /* 0x0000000000087941 */ /* 0x000fea0003800200 */
.L_x_94:
[----:B------:R-:W2:Y:S01]  /*a190*/  LDL R20, [R1+0x104] ;  /* 0x0001040001147983 */ /* 0x000ea20000100800 */
[----:B------:R1:W-:Y:S05]  /*a1a0*/  BMOV.32 B6, R22 ;  /* 0x0000001606007356 */ /* 0x0003ea0000000000 */
[----:B------:R-:W2:Y:S01]  /*a1b0*/  LDL R21, [R1+0x108] ;  /* 0x0001080001157983 */ /* 0x000ea20000100800 */
[----:B------:R3:W-:Y:S05]  /*a1c0*/  BMOV.32 B7, R23 ;  /* 0x0000001707007356 */ /* 0x0007ea0000000000 */
[----:B------:R4:W-:Y:S05]  /*a1d0*/  BMOV.32 B8, R24 ;  /* 0x0000001808007356 */ /* 0x0009ea0000000000 */
[----:B------:R-:W2:Y:S04]  /*a1e0*/  LDL R2, [R1+0xf0] ;  /* 0x0000f00001027983 */ /* 0x000ea80000100800 */
[----:B------:R-:W2:Y:S04]  /*a1f0*/  LDL R16, [R1+0xf4] ;  /* 0x0000f40001107983 */ /* 0x000ea80000100800 */
[----:B------:R-:W2:Y:S04]  /*a200*/  LDL R17, [R1+0xf8] ;  /* 0x0000f80001117983 */ /* 0x000ea80000100800 */
[----:B------:R-:W2:Y:S04]  /*a210*/  LDL R18, [R1+0xfc] ;  /* 0x0000fc0001127983 */ /* 0x000ea80000100800 */
[----:B------:R-:W2:Y:S04]  /*a220*/  LDL R19, [R1+0x100] ;  /* 0x0001000001137983 */ /* 0x000ea80000100800 */
[----:B-1----:R-:W2:Y:S04]  /*a230*/  LDL R22, [R1+0x10c] ;  /* 0x00010c0001167983 */ /* 0x002ea80000100800 */
[----:B---3--:R-:W2:Y:S04]  /*a240*/  LDL R23, [R1+0x110] ;  /* 0x0001100001177983 */ /* 0x008ea80000100800 */
[----:B----4-:R-:W2:Y:S04]  /*a250*/  LDL R24, [R1+0x114] ;  /* 0x0001140001187983 */ /* 0x010ea80000100800 */
[----:B------:R-:W2:Y:S04]  /*a260*/  LDL R25, [R1+0x118] ;  /* 0x0001180001197983 */ /* 0x000ea80000100800 */
        /* <DEDUP_REMOVED lines=18> */
[----:B0-----:R-:W2:Y:S04]  /*a390*/  LDL R60, [R1+0x164] ;  /* 0x00016400013c7983 */ /* 0x001ea80000100800 */
        /* <DEDUP_REMOVED lines=18> */
[----:B------:R0:W2:Y:S02]  /*a4c0*/  LDL R95, [R1+0x1b0] ;  /* 0x0001b000015f7983 */ /* 0x0000a40000100800 */
[----:B0-----:R-:W-:Y:S01]  /*a4d0*/  VIADD R1, R1, 0x1b8 ;  /* 0x000001b801017836 */ /* 0x001fe20000000000 */
[----:B--2--5:R-:W-:Y:S06]  /*a4e0*/  RET.REL.NODEC R20 `(_Z9rayTracerP3Veciii) ;  /* 0xffffff5814c47950 */ /* 0x024fec0003c3ffff */
        .weak           $__internal_0_$__cuda_sm20_dblrcp_rn_slowpath_v3
        .type           $__internal_0_$__cuda_sm20_dblrcp_rn_slowpath_v3,@function
        .size           $__internal_0_$__cuda_sm20_dblrcp_rn_slowpath_v3,($__internal_1_$__cuda_sm20_div_rn_f64_full - $__internal_0_$__cuda_sm20_dblrcp_rn_slowpath_v3)
$__internal_0_$__cuda_sm20_dblrcp_rn_slowpath_v3:
[----:B------:R-:W-:Y:S02]  /*a4f0*/  VIADD R1, R1, 0xfffffff8 ;  /* 0xfffffff801017836 */ /* 0x000fe40000000000 */
[----:B------:R-:W-:-:S03]  /*a500*/  IMAD.MOV.U32 R3, RZ, RZ, R5 ;  /* 0x000000ffff037224 */ /* 0x000fc600078e0005 */
[----:B------:R0:W-:Y:S02]  /*a510*/  STL [R1], R2 ;  /* 0x0000000201007387 */ /* 0x0001e40000100800 */
[----:B0-----:R-:W-:-:S06]  /*a520*/  IMAD.MOV.U32 R2, RZ, RZ, R4 ;  /* 0x000000ffff027224 */ /* 0x001fcc00078e0004 */
[----:B------:R-:W-:Y:S01]  /*a530*/  DSETP.GTU.AND P0, PT, |R2|, +INF , PT ;  /* 0x7ff000000200742a */ /* 0x000fe20003f0c200 */
[----:B------:R-:W-:-:S13]  /*a540*/  BSSY.RECONVERGENT B0, `(.L_x_144) ;  /* 0x0000022000007945 */ /* 0x000fda0003800200 */
[----:B------:R-:W-:Y:S05]  /*a550*/  @P0 BRA `(.L_x_145) ;  /* 0x0000000000780947 */ /* 0x000fea0003800000 */
[----:B------:R-:W-:-:S05]  /*a560*/  LOP3.LUT R8, R3, 0x7fffffff, RZ, 0xc0, !PT ;  /* 0x7fffffff03087812 */ /* 0x000fca00078ec0ff */
[----:B------:R-:W-:-:S05]  /*a570*/  VIADD R0, R8, 0xffffffff ;  /* 0xffffffff08007836 */ /* 0x000fca0000000000 */
[----:B------:R-:W-:-:S13]  /*a580*/  ISETP.GE.U32.AND P0, PT, R0, 0x7fefffff, PT ;  /* 0x7fefffff0000780c */ /* 0x000fda0003f06070 */
[----:B------:R-:W-:Y:S01]  /*a590*/  @P0 LOP3.LUT R5, R3, 0x7ff00000, RZ, 0x3c, !PT ;  /* 0x7ff0000003050812 */ /* 0x000fe200078e3cff */
[----:B------:R-:W-:Y:S01]  /*a5a0*/  @P0 IMAD.MOV.U32 R4, RZ, RZ, RZ ;  /* 0x000000ffff040224 */ /* 0x000fe200078e00ff */
[----:B------:R-:W-:Y:S06]  /*a5b0*/  @P0 BRA `(.L_x_146) ;  /* 0x0000000000680947 */ /* 0x000fec0003800000 */
[----:B------:R-:W-:-:S13]  /*a5c0*/  ISETP.GE.U32.AND P0, PT, R8, 0x1000001, PT ;  /* 0x010000010800780c */ /* 0x000fda0003f06070 */
[----:B------:R-:W-:Y:S05]  /*a5d0*/  @!P0 BRA `(.L_x_147) ;  /* 0x0000000000348947 */ /* 0x000fea0003800000 */
[----:B------:R-:W-:Y:S01]  /*a5e0*/  VIADD R9, R3, 0xc0200000 ;  /* 0xc020000003097836 */ /* 0x000fe20000000000 */
[----:B------:R-:W-:-:S03]  /*a5f0*/  MOV R8, R2 ;  /* 0x0000000200087202 */ /* 0x000fc60000000f00 */
[----:B------:R-:W0:Y:S03]  /*a600*/  MUFU.RCP64H R7, R9 ;  /* 0x0000000900077308 */ /* 0x000e260000001800 */
[----:B0-----:R-:W-:-:S08]  /*a610*/  DFMA R4, -R8, R6, 1 ;  /* 0x3ff000000804742b */ /* 0x001fd00000000106 */
[----:B------:R-:W-:-:S08]  /*a620*/  DFMA R4, R4, R4, R4 ;  /* 0x000000040404722b */ /* 0x000fd00000000004 */
[----:B------:R-:W-:-:S08]  /*a630*/  DFMA R4, R6, R4, R6 ;  /* 0x000000040604722b */ /* 0x000fd00000000006 */
[----:B------:R-:W-:-:S08]  /*a640*/  DFMA R6, -R8, R4, 1 ;  /* 0x3ff000000806742b */ /* 0x000fd00000000104 */
[----:B------:R-:W-:-:S08]  /*a650*/  DFMA R6, R4, R6, R4 ;  /* 0x000000060406722b */ /* 0x000fd00000000004 */
[----:B------:R-:W-:-:S08]  /*a660*/  DMUL R6, R6, 2.2250738585072013831e-308 ;  /* 0x0010000006067828 */ /* 0x000fd00000000000 */
[----:B------:R-:W-:-:S08]  /*a670*/  DFMA R2, -R2, R6, 1 ;  /* 0x3ff000000202742b */ /* 0x000fd00000000106 */
[----:B------:R-:W-:-:S08]  /*a680*/  DFMA R2, R2, R2, R2 ;  /* 0x000000020202722b */ /* 0x000fd00000000002 */
[----:B------:R-:W-:Y:S01]  /*a690*/  DFMA R4, R6, R2, R6 ;  /* 0x000000020604722b */ /* 0x000fe20000000006 */
[----:B------:R-:W-:Y:S10]  /*a6a0*/  BRA `(.L_x_146) ;  /* 0x00000000002c7947 */ /* 0x000ff40003800000 */
.L_x_147:
[----:B------:R-:W-:-:S06]  /*a6b0*/  DMUL R2, R2, 8.11296384146066816958e+31 ;  /* 0x4690000002027828 */ /* 0x000fcc0000000000 */
[----:B------:R-:W0:Y:S02]  /*a6c0*/  MUFU.RCP64H R7, R3 ;  /* 0x0000000300077308 */ /* 0x000e240000001800 */
[----:B0-----:R-:W-:-:S08]  /*a6d0*/  DFMA R4, -R2, R6, 1 ;  /* 0x3ff000000204742b */ /* 0x001fd00000000106 */
[----:B------:R-:W-:-:S08]  /*a6e0*/  DFMA R4, R4, R4, R4 ;  /* 0x000000040404722b */ /* 0x000fd00000000004 */
[----:B------:R-:W-:-:S08]  /*a6f0*/  DFMA R4, R6, R4, R6 ;  /* 0x000000040604722b */ /* 0x000fd00000000006 */
[----:B------:R-:W-:-:S08]  /*a700*/  DFMA R6, -R2, R4, 1 ;  /* 0x3ff000000206742b */ /* 0x000fd00000000104 */
[----:B------:R-:W-:-:S08]  /*a710*/  DFMA R4, R4, R6, R4 ;  /* 0x000000060404722b */ /* 0x000fd00000000004 */
[----:B------:R-:W-:Y:S01]  /*a720*/  DMUL R4, R4, 8.11296384146066816958e+31 ;  /* 0x4690000004047828 */ /* 0x000fe20000000000 */
[----:B------:R-:W-:Y:S10]  /*a730*/  BRA `(.L_x_146) ;  /* 0x0000000000087947 */ /* 0x000ff40003800000 */
.L_x_145:
[----:B------:R-:W-:Y:S01]  /*a740*/  LOP3.LUT R5, R3, 0x80000, RZ, 0xfc, !PT ;  /* 0x0008000003057812 */ /* 0x000fe200078efcff */
[----:B------:R-:W-:-:S07]  /*a750*/  IMAD.MOV.U32 R4, RZ, RZ, R2 ;  /* 0x000000ffff047224 */ /* 0x000fce00078e0002 */
.L_x_146:
[----:B------:R-:W-:Y:S05]  /*a760*/  BSYNC.RECONVERGENT B0 ;  /* 0x0000000000007941 */ /* 0x000fea0003800200 */
.L_x_144:
[----:B------:R0:W2:Y:S02]  /*a770*/  LDL R2, [R1] ;  /* 0x0000000001027983 */ /* 0x0000a40000100800 */
[----:B0-----:R-:W-:Y:S01]  /*a780*/  VIADD R1, R1, 0x8 ;  /* 0x0000000801017836 */ /* 0x001fe20000000000 */
[----:B--2---:R-:W-:Y:S06]  /*a790*/  RET.REL.NODEC R20 `(_Z9rayTracerP3Veciii) ;  /* 0xffffff5814187950 */ /* 0x004fec0003c3ffff */
        .weak           $__internal_1_$__cuda_sm20_div_rn_f64_full
        .type           $__internal_1_$__cuda_sm20_div_rn_f64_full,@function
        .size           $__internal_1_$__cuda_sm20_div_rn_f64_full,($__internal_2_$__cuda_sm20_dsqrt_rn_f64_mediumpath_v1 - $__internal_1_$__cuda_sm20_div_rn_f64_full)
$__internal_1_$__cuda_sm20_div_rn_f64_full:
[----:B------:R-:W-:Y:S02]  /*a7a0*/  VIADD R1, R1, 0xffffffe0 ;  /* 0xffffffe001017836 */ /* 0x000fe40000000000 */
[----:B------:R-:W-:-:S03]  /*a7b0*/  IMAD.MOV.U32 R3, RZ, RZ, R5 ;  /* 0x000000ffff037224 */ /* 0x000fc600078e0005 */
[----:B------:R-:W-:Y:S04]  /*a7c0*/  STL [R1+0x18], R23 ;  /* 0x0000181701007387 */ /* 0x000fe80000100800 */
[----:B------:R-:W-:Y:S04]  /*a7d0*/  STL [R1+0x14], R22 ;  /* 0x0000141601007387 */ /* 0x000fe80000100800 */
[----:B------:R-:W-:Y:S04]  /*a7e0*/  STL [R1+0x10], R19 ;  /* 0x0000101301007387 */ /* 0x000fe80000100800 */
[----:B------:R-:W-:Y:S04]  /*a7f0*/  STL [R1+0xc], R18 ;  /* 0x00000c1201007387 */ /* 0x000fe80000100800 */
[----:B------:R-:W-:Y:S04]  /*a800*/  STL [R1+0x8], R17 ;  /* 0x0000081101007387 */ /* 0x000fe80000100800 */
[----:B------:R-:W-:Y:S04]  /*a810*/  STL [R1+0x4], R16 ;  /* 0x0000041001007387 */ /* 0x000fe80000100800 */
[----:B------:R0:W-:Y:S02]  /*a820*/  STL [R1], R2 ;  /* 0x0000000201007387 */ /* 0x0001e40000100800 */
[----:B0-----:R-:W-:Y:S01]  /*a830*/  IMAD.MOV.U32 R2, RZ, RZ, R4 ;  /* 0x000000ffff027224 */ /* 0x001fe200078e0004 */
[C---:B------:R-:W-:Y:S01]  /*a840*/  FSETP.GEU.AND P0, PT, |R7|.reuse, 1.469367938527859385e-39, PT ;  /* 0x001000000700780b */ /* 0x040fe20003f0e200 */
[----:B------:R-:W-:Y:S01]  /*a850*/  IMAD.MOV.U32 R4, RZ, RZ, 0x1 ;  /* 0x00000001ff047424 */ /* 0x000fe200078e00ff */
[----:B------:R-:W-:Y:S01]  /*a860*/  LOP3.LUT R8, R7, 0x800fffff, RZ, 0xc0, !PT ;  /* 0x800fffff07087812 */ /* 0x000fe200078ec0ff */
[----:B------:R-:W-:Y:S01]  /*a870*/  BSSY.RECONVERGENT B0, `(.L_x_148) ;  /* 0x0000051000007945 */ /* 0x000fe20003800200 */
[----:B------:R-:W-:-:S02]  /*a880*/  FSETP.GEU.AND P2, PT, |R3|, 1.469367938527859385e-39, PT ;  /* 0x001000000300780b */ /* 0x000fc40003f4e200 */
[----:B------:R-:W-:Y:S01]  /*a890*/  LOP3.LUT R9, R8, 0x3ff00000, RZ, 0xfc, !PT ;  /* 0x3ff0000008097812 */ /* 0x000fe200078efcff */
[----:B------:R-:W-:Y:S01]  /*a8a0*/  IMAD.MOV.U32 R8, RZ, RZ, R6 ;  /* 0x000000ffff087224 */ /* 0x000fe200078e0006 */
[----:B------:R-:W-:Y:S02]  /*a8b0*/  LOP3.LUT R18, R7, 0x7ff00000, RZ, 0xc0, !PT ;  /* 0x7ff0000007127812 */ /* 0x000fe400078ec0ff */
[----:B------:R-:W-:Y:S02]  /*a8c0*/  LOP3.LUT R19, R3, 0x7ff00000, RZ, 0xc0, !PT ;  /* 0x7ff0000003137812 */ /* 0x000fe400078ec0ff */
[----:B------:R-:W-:Y:S01]  /*a8d0*/  MOV R16, 0x1ca00000 ;  /* 0x1ca0000000107802 */ /* 0x000fe20000000f00 */
[----:B------:R-:W-:Y:S01]  /*a8e0*/  @!P0 DMUL R8, R6, 8.98846567431157953865e+307 ;  /* 0x7fe0000006088828 */ /* 0x000fe20000000000 */
[----:B------:R-:W-:Y:S01]  /*a8f0*/  ISETP.GE.U32.AND P1, PT, R19, R18, PT ;  /* 0x000000121300720c */ /* 0x000fe20003f26070 */
[----:B------:R-:W-:Y:S02]  /*a900*/  IMAD.MOV.U32 R17, RZ, RZ, R19 ;  /* 0x000000ffff117224 */ /* 0x000fe400078e0013 */
[----:B------:R-:W-:-:S02]  /*a910*/  IMAD.MOV.U32 R0, RZ, RZ, R18 ;  /* 0x000000ffff007224 */ /* 0x000fc400078e0012 */
[----:B------:R-:W0:Y:S04]  /*a920*/  MUFU.RCP64H R5, R9 ;  /* 0x0000000900057308 */ /* 0x000e280000001800 */
[----:B------:R-:W-:-:S05]  /*a930*/  @!P0 LOP3.LUT R0, R9, 0x7ff00000, RZ, 0xc0, !PT ;  /* 0x7ff0000009008812 */ /* 0x000fca00078ec0ff */
[----:B------:R-:W-:Y:S01]  /*a940*/  VIADD R23, R0, 0xffffffff ;  /* 0xffffffff00177836 */ /* 0x000fe20000000000 */
[----:B0-----:R-:W-:-:S08]  /*a950*/  DFMA R10, R4, -R8, 1 ;  /* 0x3ff00000040a742b */ /* 0x001fd00000000808 */
[----:B------:R-:W-:-:S08]  /*a960*/  DFMA R10, R10, R10, R10 ;  /* 0x0000000a0a0a722b */ /* 0x000fd0000000000a */
[----:B------:R-:W-:Y:S01]  /*a970*/  DFMA R12, R4, R10, R4 ;  /* 0x0000000a040c722b */ /* 0x000fe20000000004 */
[----:B------:R-:W-:Y:S01]  /*a980*/  SEL R11, R16, 0x63400000, !P1 ;  /* 0x63400000100b7807 */ /* 0x000fe20004800000 */
[----:B------:R-:W-:-:S03]  /*a990*/  IMAD.MOV.U32 R10, RZ, RZ, R2 ;  /* 0x000000ffff0a7224 */ /* 0x000fc600078e0002 */
[C-C-:B------:R-:W-:Y:S02]  /*a9a0*/  @!P2 LOP3.LUT R4, R11.reuse, 0x80000000, R3.reuse, 0xf8, !PT ;  /* 0x800000000b04a812 */ /* 0x140fe400078ef803 */
[----:B------:R-:W-:Y:S01]  /*a9b0*/  LOP3.LUT R11, R11, 0x800fffff, R3, 0xf8, !PT ;  /* 0x800fffff0b0b7812 */ /* 0x000fe200078ef803 */
[----:B------:R-:W-:Y:S01]  /*a9c0*/  DFMA R14, R12, -R8, 1 ;  /* 0x3ff000000c0e742b */ /* 0x000fe20000000808 */
[----:B------:R-:W-:Y:S01]  /*a9d0*/  @!P2 LOP3.LUT R5, R4, 0x100000, RZ, 0xfc, !PT ;  /* 0x001000000405a812 */ /* 0x000fe200078efcff */
[----:B------:R-:W-:-:S06]  /*a9e0*/  @!P2 IMAD.MOV.U32 R4, RZ, RZ, RZ ;  /* 0x000000ffff04a224 */ /* 0x000fcc00078e00ff */
[----:B------:R-:W-:Y:S02]  /*a9f0*/  @!P2 DFMA R10, R10, 2, -R4 ;  /* 0x400000000a0aa82b */ /* 0x000fe40000000804 */
[----:B------:R-:W-:-:S08]  /*aa00*/  DFMA R14, R12, R14, R12 ;  /* 0x0000000e0c0e722b */ /* 0x000fd0000000000c */
[----:B------:R-:W-:Y:S01]  /*aa10*/  @!P2 LOP3.LUT R17, R11, 0x7ff00000, RZ, 0xc0, !PT ;  /* 0x7ff000000b11a812 */ /* 0x000fe200078ec0ff */
[----:B------:R-:W-:-:S04]  /*aa20*/  DMUL R4, R14, R10 ;  /* 0x0000000a0e047228 */ /* 0x000fc80000000000 */
[----:B------:R-:W-:-:S04]  /*aa30*/  VIADD R22, R17, 0xffffffff ;  /* 0xffffffff11167836 */ /* 0x000fc80000000000 */
[----:B------:R-:W-:Y:S01]  /*aa40*/  DFMA R12, R4, -R8, R10 ;  /* 0x80000008040c722b */ /* 0x000fe2000000000a */
[----:B------:R-:W-:-:S04]  /*aa50*/  ISETP.GT.U32.AND P0, PT, R22, 0x7feffffe, PT ;  /* 0x7feffffe1600780c */ /* 0x000fc80003f04070 */
[----:B------:R-:W-:-:S03]  /*aa60*/  ISETP.GT.U32.OR P0, PT, R23, 0x7feffffe, P0 ;  /* 0x7feffffe1700780c */ /* 0x000fc60000704470 */
[----:B------:R-:W-:-:S10]  /*aa70*/  DFMA R12, R14, R12, R4 ;  /* 0x0000000c0e0c722b */ /* 0x000fd40000000004 */
[----:B------:R-:W-:Y:S05]  /*aa80*/  @P0 BRA `(.L_x_149) ;  /* 0x0000000000680947 */ /* 0x000fea0003800000 */
[CC--:B------:R-:W-:Y:S01]  /*aa90*/  VIADDMNMX R0, R19.reuse, -R18.reuse, 0xb9600000, !PT ;  /* 0xb960000013007446 */ /* 0x0c0fe20007800912 */
[----:B------:R-:W-:Y:S01]  /*aaa0*/  IMAD.MOV.U32 R2, RZ, RZ, RZ ;  /* 0x000000ffff027224 */ /* 0x000fe200078e00ff */
[----:B------:R-:W-:Y:S02]  /*aab0*/  ISETP.GE.U32.AND P0, PT, R19, R18, PT ;  /* 0x000000121300720c */ /* 0x000fe40003f06070 */
[----:B------:R-:W-:Y:S02]  /*aac0*/  VIMNMX R0, PT, PT, R0, 0x46a00000, PT ;  /* 0x46a0000000007848 */ /* 0x000fe40003fe0100 */
[----:B------:R-:W-:-:S05]  /*aad0*/  SEL R3, R16, 0x63400000, !P0 ;  /* 0x6340000010037807 */ /* 0x000fca0004000000 */
[----:B------:R-:W-:-:S05]  /*aae0*/  IMAD.IADD R0, R0, 0x1, -R3 ;  /* 0x0000000100007824 */ /* 0x000fca00078e0a03 */
[----:B------:R-:W-:-:S06]  /*aaf0*/  IADD3 R3, PT, PT, R0, 0x7fe00000, RZ ;  /* 0x7fe0000000037810 */ /* 0x000fcc0007ffe0ff */
[----:B------:R-:W-:-:S10]  /*ab00*/  DMUL R4, R12, R2 ;  /* 0x000000020c047228 */ /* 0x000fd40000000000 */
[----:B------:R-:W-:-:S13]  /*ab10*/  FSETP.GTU.AND P0, PT, |R5|, 1.469367938527859385e-39, PT ;  /* 0x001000000500780b */ /* 0x000fda0003f0c200 */
[----:B------:R-:W-:Y:S05]  /*ab20*/  @P0 BRA `(.L_x_150) ;  /* 0x0000000000940947 */ /* 0x000fea0003800000 */
[----:B------:R-:W-:Y:S01]  /*ab30*/  DFMA R8, R12, -R8, R10 ;  /* 0x800000080c08722b */ /* 0x000fe2000000000a */
[----:B------:R-:W-:-:S09]  /*ab40*/  IMAD.MOV.U32 R2, RZ, RZ, RZ ;  /* 0x000000ffff027224 */ /* 0x000fd200078e00ff */
[C---:B------:R-:W-:Y:S02]  /*ab50*/  FSETP.NEU.AND P0, PT, R9.reuse, RZ, PT ;  /* 0x000000ff0900720b */ /* 0x040fe40003f0d000 */
[----:B------:R-:W-:-:S04]  /*ab60*/  LOP3.LUT R11, R9, 0x80000000, R7, 0x48, !PT ;  /* 0x80000000090b7812 */ /* 0x000fc800078e4807 */
[----:B------:R-:W-:-:S07]  /*ab70*/  LOP3.LUT R3, R11, R3, RZ, 0xfc, !PT ;  /* 0x000000030b037212 */ /* 0x000fce00078efcff */
[----:B------:R-:W-:Y:S05]  /*ab80*/  @!P0 BRA `(.L_x_150) ;  /* 0x00000000007c8947 */ /* 0x000fea0003800000 */
[----:B------:R-:W-:Y:S01]  /*ab90*/  IMAD.MOV R7, RZ, RZ, -R0 ;  /* 0x000000ffff077224 */ /* 0x000fe200078e0a00 */
[----:B------:R-:W-:Y:S01]  /*aba0*/  DMUL.RP R2, R12, R2 ;  /* 0x000000020c027228 */ /* 0x000fe20000008000 */
[----:B------:R-:W-:-:S06]  /*abb0*/  IMAD.MOV.U32 R6, RZ, RZ, RZ ;  /* 0x000000ffff067224 */ /* 0x000fcc00078e00ff */
[----:B------:R-:W-:-:S03]  /*abc0*/  DFMA R6, R4, -R6, R12 ;  /* 0x800000060406722b */ /* 0x000fc6000000000c */
[----:B------:R-:W-:-:S03]  /*abd0*/  LOP3.LUT R11, R3, R11, RZ, 0x3c, !PT ;  /* 0x0000000b030b7212 */ /* 0x000fc600078e3cff */
[----:B------:R-:W-:-:S04]  /*abe0*/  IADD3 R6, PT, PT, -R0, -0x43300000, RZ ;  /* 0xbcd0000000067810 */ /* 0x000fc80007ffe1ff */
[----:B------:R-:W-:-:S04]  /*abf0*/  FSETP.NEU.AND P0, PT, |R7|, R6, PT ;  /* 0x000000060700720b */ /* 0x000fc80003f0d200 */
[----:B------:R-:W-:Y:S02]  /*ac00*/  FSEL R4, R2, R4, !P0 ;  /* 0x0000000402047208 */ /* 0x000fe40004000000 */
[----:B------:R-:W-:Y:S01]  /*ac10*/  FSEL R5, R11, R5, !P0 ;  /* 0x000000050b057208 */ /* 0x000fe20004000000 */
[----:B------:R-:W-:Y:S06]  /*ac20*/  BRA `(.L_x_150) ;  /* 0x0000000000547947 */ /* 0x000fec0003800000 */
.L_x_149:
[----:B------:R-:W-:-:S14]  /*ac30*/  DSETP.NAN.AND P0, PT, R2, R2, PT ;  /* 0x000000020200722a */ /* 0x000fdc0003f08000 */
[----:B------:R-:W-:Y:S05]  /*ac40*/  @P0 BRA `(.L_x_151) ;  /* 0x0000000000440947 */ /* 0x000fea0003800000 */
[----:B------:R-:W-:-:S14]  /*ac50*/  DSETP.NAN.AND P0, PT, R6, R6, PT ;  /* 0x000000060600722a */ /* 0x000fdc0003f08000 */
[----:B------:R-:W-:Y:S05]  /*ac60*/  @P0 BRA `(.L_x_152) ;  /* 0x0000000000300947 */ /* 0x000fea0003800000 */
[----:B------:R-:W-:Y:S01]  /*ac70*/  ISETP.NE.AND P0, PT, R17, R0, PT ;  /* 0x000000001100720c */ /* 0x000fe20003f05270 */
[----:B------:R-:W-:Y:S02]  /*ac80*/  IMAD.MOV.U32 R4, RZ, RZ, 0x0 ;  /* 0x00000000ff047424 */ /* 0x000fe400078e00ff */
[----:B------:R-:W-:-:S10]  /*ac90*/  IMAD.MOV.U32 R5, RZ, RZ, -0x80000 ;  /* 0xfff80000ff057424 */ /* 0x000fd400078e00ff */
[----:B------:R-:W-:Y:S05]  /*aca0*/  @!P0 BRA `(.L_x_150) ;  /* 0x0000000000348947 */ /* 0x000fea0003800000 */
[----:B------:R-:W-:Y:S02]  /*acb0*/  ISETP.NE.AND P0, PT, R17, 0x7ff00000, PT ;  /* 0x7ff000001100780c */ /* 0x000fe40003f05270 */
[----:B------:R-:W-:Y:S02]  /*acc0*/  LOP3.LUT R5, R3, 0x80000000, R7, 0x48, !PT ;  /* 0x8000000003057812 */ /* 0x000fe400078e4807 */
[----:B------:R-:W-:-:S13]  /*acd0*/  ISETP.EQ.OR P0, PT, R0, RZ, !P0 ;  /* 0x000000ff0000720c */ /* 0x000fda0004702670 */
[----:B------:R-:W-:Y:S01]  /*ace0*/  @P0 LOP3.LUT R0, R5, 0x7ff00000, RZ, 0xfc, !PT ;  /* 0x7ff0000005000812 */ /* 0x000fe200078efcff */
[----:B------:R-:W-:Y:S01]  /*acf0*/  @!P0 IMAD.MOV.U32 R4, RZ, RZ, RZ ;  /* 0x000000ffff048224 */ /* 0x000fe200078e00ff */
[----:B------:R-:W-:-:S03]  /*ad00*/  @P0 MOV R4, RZ ;  /* 0x000000ff00040202 */ /* 0x000fc60000000f00 */
[----:B------:R-:W-:Y:S01]  /*ad10*/  @P0 IMAD.MOV.U32 R5, RZ, RZ, R0 ;  /* 0x000000ffff050224 */ /* 0x000fe200078e0000 */
[----:B------:R-:W-:Y:S06]  /*ad20*/  BRA `(.L_x_150) ;  /* 0x0000000000147947 */ /* 0x000fec0003800000 */
.L_x_152:
[----:B------:R-:W-:Y:S01]  /*ad30*/  LOP3.LUT R5, R7, 0x80000, RZ, 0xfc, !PT ;  /* 0x0008000007057812 */ /* 0x000fe200078efcff */
[----:B------:R-:W-:Y:S01]  /*ad40*/  IMAD.MOV.U32 R4, RZ, RZ, R6 ;  /* 0x000000ffff047224 */ /* 0x000fe200078e0006 */
[----:B------:R-:W-:Y:S06]  /*ad50*/  BRA `(.L_x_150) ;  /* 0x0000000000087947 */ /* 0x000fec0003800000 */
.L_x_151:
[----:B------:R-:W-:Y:S01]  /*ad60*/  LOP3.LUT R5, R3, 0x80000, RZ, 0xfc, !PT ;  /* 0x0008000003057812 */ /* 0x000fe200078efcff */
[----:B------:R-:W-:-:S07]  /*ad70*/  IMAD.MOV.U32 R4, RZ, RZ, R2 ;  /* 0x000000ffff047224 */ /* 0x000fce00078e0002 */
.L_x_150:
[----:B------:R-:W-:Y:S05]  /*ad80*/  BSYNC.RECONVERGENT B0 ;  /* 0x0000000000007941 */ /* 0x000fea0003800200 */
.L_x_148:
[----:B------:R-:W2:Y:S04]  /*ad90*/  LDL R2, [R1] ;  /* 0x0000000001027983 */ /* 0x000ea80000100800 */
[----:B------:R-:W2:Y:S04]  /*ada0*/  LDL R16, [R1+0x4] ;  /* 0x0000040001107983 */ /* 0x000ea80000100800 */
[----:B------:R-:W2:Y:S04]  /*adb0*/  LDL R17, [R1+0x8] ;  /* 0x0000080001117983 */ /* 0x000ea80000100800 */
[----:B------:R-:W2:Y:S04]  /*adc0*/  LDL R18, [R1+0xc] ;  /* 0x00000c0001127983 */ /* 0x000ea80000100800 */
[----:B------:R-:W2:Y:S04]  /*add0*/  LDL R19, [R1+0x10] ;  /* 0x0000100001137983 */ /* 0x000ea80000100800 */
[----:B------:R-:W2:Y:S04]  /*ade0*/  LDL R22, [R1+0x14] ;  /* 0x0000140001167983 */ /* 0x000ea80000100800 */
[----:B------:R0:W2:Y:S02]  /*adf0*/  LDL R23, [R1+0x18] ;  /* 0x0000180001177983 */ /* 0x0000a40000100800 */
[----:B0-----:R-:W-:Y:S01]  /*ae00*/  VIADD R1, R1, 0x20 ;  /* 0x0000002001017836 */ /* 0x001fe20000000000 */
[----:B--2---:R-:W-:Y:S06]  /*ae10*/  RET.REL.NODEC R20 `(_Z9rayTracerP3Veciii) ;  /* 0xffffff5014787950 */ /* 0x004fec0003c3ffff */
        .weak           $__internal_2_$__cuda_sm20_dsqrt_rn_f64_mediumpath_v1
        .type           $__internal_2_$__cuda_sm20_dsqrt_rn_f64_mediumpath_v1,@function
        .size           $__internal_2_$__cuda_sm20_dsqrt_rn_f64_mediumpath_v1,($_Z9rayTracerP3Veciii$__internal_trig_reduction_slowpathd - $__internal_2_$__cuda_sm20_dsqrt_rn_f64_mediumpath_v1)
$__internal_2_$__cuda_sm20_dsqrt_rn_f64_mediumpath_v1:
[----:B------:R-:W-:Y:S02]  /*ae20*/  VIADD R1, R1, 0xfffffff8 ;  /* 0xfffffff801017836 */ /* 0x000fe40000000000 */
[----:B------:R-:W-:-:S03]  /*ae30*/  IMAD.MOV.U32 R3, RZ, RZ, R5 ;  /* 0x000000ffff037224 */ /* 0x000fc600078e0005 */
[----:B------:R0:W-:Y:S02]  /*ae40*/  STL [R1], R2 ;  /* 0x0000000201007387 */ /* 0x0001e40000100800 */
[----:B0-----:R-:W-:Y:S01]  /*ae50*/  IMAD.MOV.U32 R2, RZ, RZ, R4 ;  /* 0x000000ffff027224 */ /* 0x001fe200078e0004 */
[----:B------:R-:W-:Y:S01]  /*ae60*/  ISETP.GE.U32.AND P0, PT, R6, -0x3400000, PT ;  /* 0xfcc000000600780c */ /* 0x000fe20003f06070 */
[----:B------:R-:W-:-:S12]  /*ae70*/  BSSY.RECONVERGENT B0, `(.L_x_153) ;  /* 0x0000023000007945 */ /* 0x000fd80003800200 */
[----:B------:R-:W-:Y:S05]  /*ae80*/  @!P0 BRA `(.L_x_154) ;  /* 0x0000000000208947 */ /* 0x000fea0003800000 */
[----:B------:R-:W-:-:S10]  /*ae90*/  DFMA.RM R8, R8, R10, R12 ;  /* 0x0000000a0808722b */ /* 0x000fd4000000400c */
[----:B------:R-:W-:-:S04]  /*aea0*/  IADD3 R4, P0, PT, R8, 0x1, RZ ;  /* 0x0000000108047810 */ /* 0x000fc80007f1e0ff */
[----:B------:R-:W-:-:S06]  /*aeb0*/  IADD3.X R5, PT, PT, RZ, R9, RZ, P0, !PT ;  /* 0x00000009ff057210 */ /* 0x000fcc00007fe4ff */
[----:B------:R-:W-:-:S08]  /*aec0*/  DFMA.RP R2, -R8, R4, R2 ;  /* 0x000000040802722b */ /* 0x000fd00000008102 */
[----:B------:R-:W-:-:S06]  /*aed0*/  DSETP.GT.AND P0, PT, R2, RZ, PT ;  /* 0x000000ff0200722a */ /* 0x000fcc0003f04000 */
[----:B------:R-:W-:Y:S02]  /*aee0*/  FSEL R4, R4, R8, P0 ;  /* 0x0000000804047208 */ /* 0x000fe40000000000 */
[----:B------:R-:W-:Y:S01]  /*aef0*/  FSEL R5, R5, R9, P0 ;  /* 0x0000000905057208 */ /* 0x000fe20000000000 */
[----:B------:R-:W-:Y:S06]  /*af00*/  BRA `(.L_x_155) ;  /* 0x0000000000647947 */ /* 0x000fec0003800000 */
.L_x_154:
[----:B------:R-:W-:-:S14]  /*af10*/  DSETP.NE.AND P0, PT, R2, RZ, PT ;  /* 0x000000ff0200722a */ /* 0x000fdc0003f05000 */
[----:B------:R-:W-:Y:S05]  /*af20*/  @!P0 BRA `(.L_x_156) ;  /* 0x0000000000588947 */ /* 0x000fea0003800000 */
[----:B------:R-:W-:-:S13]  /*af30*/  ISETP.GE.AND P0, PT, R3, RZ, PT ;  /* 0x000000ff0300720c */ /* 0x000fda0003f06270 */
[----:B------:R-:W-:Y:S02]  /*af40*/  @!P0 IMAD.MOV.U32 R4, RZ, RZ, 0x0 ;  /* 0x00000000ff048424 */ /* 0x000fe400078e00ff */
[----:B------:R-:W-:Y:S01]  /*af50*/  @!P0 IMAD.MOV.U32 R5, RZ, RZ, -0x80000 ;  /* 0xfff80000ff058424 */ /* 0x000fe200078e00ff */
[----:B------:R-:W-:Y:S06]  /*af60*/  @!P0 BRA `(.L_x_155) ;  /* 0x00000000004c8947 */ /* 0x000fec0003800000 */
[----:B------:R-:W-:-:S13]  /*af70*/  ISETP.GT.AND P0, PT, R3, 0x7fefffff, PT ;  /* 0x7fefffff0300780c */ /* 0x000fda0003f04270 */
[----:B------:R-:W-:Y:S05]  /*af80*/  @P0 BRA `(.L_x_156) ;  /* 0x0000000000400947 */ /* 0x000fea0003800000 */
[----:B------:R-:W-:Y:S01]  /*af90*/  DMUL R2, R2, 8.11296384146066816958e+31 ;  /* 0x4690000002027828 */ /* 0x000fe20000000000 */
[----:B------:R-:W-:Y:S02]  /*afa0*/  IMAD.MOV.U32 R4, RZ, RZ, RZ ;  /* 0x000000ffff047224 */ /* 0x000fe400078e00ff */
[----:B------:R-:W-:Y:S02]  /*afb0*/  IMAD.MOV.U32 R8, RZ, RZ, 0x0 ;  /* 0x00000000ff087424 */ /* 0x000fe400078e00ff */
[----:B------:R-:W-:Y:S01]  /*afc0*/  IMAD.MOV.U32 R9, RZ, RZ, 0x3fd80000 ;  /* 0x3fd80000ff097424 */ /* 0x000fe200078e00ff */
[----:B------:R-:W0:Y:S02]  /*afd0*/  MUFU.RSQ64H R5, R3 ;  /* 0x0000000300057308 */ /* 0x000e240000001c00 */
[----:B0-----:R-:W-:-:S08]  /*afe0*/  DMUL R6, R4, R4 ;  /* 0x0000000404067228 */ /* 0x001fd00000000000 */
[----:B------:R-:W-:-:S08]  /*aff0*/  DFMA R6, R2, -R6, 1 ;  /* 0x3ff000000206742b */ /* 0x000fd00000000806 */
[----:B------:R-:W-:Y:S02]  /*b000*/  DFMA R8, R6, R8, 0.5 ;  /* 0x3fe000000608742b */ /* 0x000fe40000000008 */
[----:B------:R-:W-:-:S08]  /*b010*/  DMUL R6, R4, R6 ;  /* 0x0000000604067228 */ /* 0x000fd00000000000 */
[----:B------:R-:W-:-:S08]  /*b020*/  DFMA R6, R8, R6, R4 ;  /* 0x000000060806722b */ /* 0x000fd00000000004 */
[----:B------:R-:W-:Y:S02]  /*b030*/  DMUL R4, R2, R6 ;  /* 0x0000000602047228 */ /* 0x000fe40000000000 */
[----:B------:R-:W-:-:S06]  /*b040*/  VIADD R7, R7, 0xfff00000 ;  /* 0xfff0000007077836 */ /* 0x000fcc0000000000 */
[----:B------:R-:W-:-:S08]  /*b050*/  DFMA R8, R4, -R4, R2 ;  /* 0x800000040408722b */ /* 0x000fd00000000002 */
[----:B------:R-:W-:-:S10]  /*b060*/  DFMA R4, R6, R8, R4 ;  /* 0x000000080604722b */ /* 0x000fd40000000004 */
[----:B------:R-:W-:Y:S01]  /*b070*/  VIADD R5, R5, 0xfcb00000 ;  /* 0xfcb0000005057836 */ /* 0x000fe20000000000 */
[----:B------:R-:W-:Y:S06]  /*b080*/  BRA `(.L_x_155) ;  /* 0x0000000000047947 */ /* 0x000fec0003800000 */
.L_x_156:
[----:B------:R-:W-:-:S11]  /*b090*/  DADD R4, R2, R2 ;  /* 0x0000000002047229 */ /* 0x000fd60000000002 */
.L_x_155:
[----:B------:R-:W-:Y:S05]  /*b0a0*/  BSYNC.RECONVERGENT B0 ;  /* 0x0000000000007941 */ /* 0x000fea0003800200 */
.L_x_153:
[----:B------:R0:W2:Y:S02]  /*b0b0*/  LDL R2, [R1] ;  /* 0x0000000001027983 */ /* 0x0000a40000100800 */
[----:B0-----:R-:W-:Y:S01]  /*b0c0*/  IADD3 R1, PT, PT, R1, 0x8, RZ ;  /* 0x0000000801017810 */ /* 0x001fe20007ffe0ff */
[----:B--2---:R-:W-:Y:S06]  /*b0d0*/  RET.REL.NODEC R20 `(_Z9rayTracerP3Veciii) ;  /* 0xffffff4c14c87950 */ /* 0x004fec0003c3ffff */
        .type           $_Z9rayTracerP3Veciii$__internal_trig_reduction_slowpathd,@function
        .size           $_Z9rayTracerP3Veciii$__internal_trig_reduction_slowpathd,(.L_x_170 - $_Z9rayTracerP3Veciii$__internal_trig_reduction_slowpathd)
$_Z9rayTracerP3Veciii$__internal_trig_reduction_slowpathd:
[----:B------:R-:W-:-:S05]  /*b0e0*/  VIADD R1, R1, 0xffffffb0 ;  /* 0xffffffb001017836 */ /* 0x000fca0000000000 */
[----:B------:R0:W-:Y:S04]  /*b0f0*/  STL [R1+0x48], R27 ;  /* 0x0000481b01007387 */ /* 0x0001e80000100800 */
[----:B------:R0:W-:Y:S04]  /*b100*/  STL [R1+0x44], R25 ;  /* 0x0000441901007387 */ /* 0x0001e80000100800 */
[----:B------:R0:W-:Y:S04]  /*b110*/  STL [R1+0x40], R24 ;  /* 0x0000401801007387 */ /* 0x0001e80000100800 */
[----:B------:R0:W-:Y:S04]  /*b120*/  STL [R1+0x3c], R23 ;  /* 0x00003c1701007387 */ /* 0x0001e80000100800 */
[----:B------:R0:W-:Y:S04]  /*b130*/  STL [R1+0x38], R22 ;  /* 0x0000381601007387 */ /* 0x0001e80000100800 */
[----:B------:R0:W-:Y:S04]  /*b140*/  STL [R1+0x34], R19 ;  /* 0x0000341301007387 */ /* 0x0001e80000100800 */
[----:B------:R0:W-:Y:S04]  /*b150*/  STL [R1+0x30], R18 ;  /* 0x0000301201007387 */ /* 0x0001e80000100800 */
[----:B------:R0:W-:Y:S04]  /*b160*/  STL [R1+0x2c], R17 ;  /* 0x00002c1101007387 */ /* 0x0001e80000100800 */
[----:B------:R0:W-:Y:S01]  /*b170*/  STL [R1+0x28], R2 ;  /* 0x0000280201007387 */ /* 0x0001e20000100800 */
[----:B------:R-:W-:Y:S01]  /*b180*/  SHF.R.U32.HI R10, RZ, 0x14, R5 ;  /* 0x00000014ff0a7819 */ /* 0x000fe20000011605 */
[----:B------:R-:W-:Y:S01]  /*b190*/  BSSY.RECONVERGENT B0, `(.L_x_157) ;  /* 0x0000096000007945 */ /* 0x000fe20003800200 */
[----:B------:R-:W-:-:S02]  /*b1a0*/  IMAD.MOV.U32 R6, RZ, RZ, RZ ;  /* 0x000000ffff067224 */ /* 0x000fc400078e00ff */
[----:B------:R-:W-:-:S04]  /*b1b0*/  LOP3.LUT R0, R10, 0x7ff, RZ, 0xc0, !PT ;  /* 0x000007ff0a007812 */ /* 0x000fc800078ec0ff */
[----:B------:R-:W-:-:S13]  /*b1c0*/  ISETP.NE.AND P0, PT, R0, 0x7ff, PT ;  /* 0x000007ff0000780c */ /* 0x000fda0003f05270 */
[----:B0-----:R-:W-:Y:S05]  /*b1d0*/  @!P0 BRA `(.L_x_158) ;  /* 0x0000000800448947 */ /* 0x001fea0003800000 */
[----:B------:R-:W-:Y:S01]  /*b1e0*/  VIADD R0, R0, 0xfffffc00 ;  /* 0xfffffc0000007836 */ /* 0x000fe20000000000 */
[----:B------:R-:W-:Y:S01]  /*b1f0*/  BSSY.RECONVERGENT B1, `(.L_x_159) ;  /* 0x000002e000017945 */ /* 0x000fe20003800200 */
[----:B------:R-:W-:-:S03]  /*b200*/  CS2R R22, SRZ ;  /* 0x0000000000167805 */ /* 0x000fc6000001ff00 */
[----:B------:R-:W-:Y:S02]  /*b210*/  SHF.R.U32.HI R17, RZ, 0x6, R0 ;  /* 0x00000006ff117819 */ /* 0x000fe40000011600 */
[----:B------:R-:W-:Y:S02]  /*b220*/  ISETP.GE.U32.AND P0, PT, R0, 0x80, PT ;  /* 0x000000800000780c */ /* 0x000fe40003f06070 */
[C---:B------:R-:W-:Y:S02]  /*b230*/  IADD3 R0, PT, PT, -R17.reuse, 0x13, RZ ;  /* 0x0000001311007810 */ /* 0x040fe40007ffe1ff */
[----:B------:R-:W-:Y:S02]  /*b240*/  IADD3 R2, PT, PT, -R17, 0xf, RZ ;  /* 0x0000000f11027810 */ /* 0x000fe40007ffe1ff */
[----:B------:R-:W-:-:S04]  /*b250*/  SEL R12, R0, 0x12, P0 ;  /* 0x00000012000c7807 */ /* 0x000fc80000000000 */
[----:B------:R-:W-:-:S13]  /*b260*/  ISETP.GE.AND P0, PT, R2, R12, PT ;  /* 0x0000000c0200720c */ /* 0x000fda0003f06270 */
[----:B------:R-:W-:Y:S05]  /*b270*/  @P0 BRA `(.L_x_160) ;  /* 0x0000000000940947 */ /* 0x000fea0003800000 */
[----:B------:R-:W0:Y:S01]  /*b280*/  LDC.64 R24, c[0x0][0x358] ;  /* 0x0000d600ff187b82 */ /* 0x000e220000000a00 */
[C---:B------:R-:W-:Y:S01]  /*b290*/  SHF.L.U64.HI R3, R4.reuse, 0xb, R5 ;  /* 0x0000000b04037819 */ /* 0x040fe20000010205 */
[----:B------:R-:W-:Y:S01]  /*b2a0*/  BSSY.RECONVERGENT B2, `(.L_x_161) ;  /* 0x0000021000027945 */ /* 0x000fe20003800200 */
[----:B------:R-:W-:Y:S01]  /*b2b0*/  IMAD.SHL.U32 R15, R4, 0x800, RZ ;  /* 0x00000800040f7824 */ /* 0x000fe200078e00ff */
[----:B------:R-:W-:Y:S01]  /*b2c0*/  IADD3 R0, PT, PT, RZ, -R17, -R12 ;  /* 0x80000011ff007210 */ /* 0x000fe20007ffe80c */
[----:B------:R-:W-:Y:S01]  /*b2d0*/  IMAD.MOV.U32 R11, RZ, RZ, R2 ;  /* 0x000000ffff0b7224 */ /* 0x000fe200078e0002 */
[----:B------:R-:W-:Y:S01]  /*b2e0*/  CS2R R22, SRZ ;  /* 0x0000000000167805 */ /* 0x000fe2000001ff00 */
[----:B------:R-:W-:Y:S01]  /*b2f0*/  IMAD.MOV.U32 R4, RZ, RZ, RZ ;  /* 0x000000ffff047224 */ /* 0x000fe200078e00ff */
[----:B------:R-:W1:Y:S01]  /*b300*/  LDC.64 R8, c[0x4][0x50] ;  /* 0x01001400ff087b82 */ /* 0x000e620000000a00 */
[----:B------:R-:W-:-:S07]  /*b310*/  LOP3.LUT R19, R3, 0x80000000, RZ, 0xfc, !PT ;  /* 0x8000000003137812 */ /* 0x000fce00078efcff */
.L_x_162:
[----:B0-----:R-:W-:Y:S01]  /*b320*/  R2UR UR4, R24 ;  /* 0x00000000180472ca */ /* 0x001fe200000e0000 */
[----:B-1----:R-:W-:Y:S01]  /*b330*/  IMAD.WIDE R2, R11, 0x8, R8 ;  /* 0x000000080b027825 */ /* 0x002fe200078e0208 */
[----:B------:R-:W-:-:S13]  /*b340*/  R2UR UR5, R25 ;  /* 0x00000000190572ca */ /* 0x000fda00000e0000 */
[----:B------:R-:W2:Y:S01]  /*b350*/  LDG.E.64.CONSTANT R2, desc[UR4][R2.64] ;  /* 0x0000000402027981 */ /* 0x000ea2000c1e9b00 */
[----:B------:R-:W-:Y:S02]  /*b360*/  VIADD R0, R0, 0x1 ;  /* 0x0000000100007836 */ /* 0x000fe40000000000 */
[----:B------:R-:W-:Y:S02]  /*b370*/  VIADD R11, R11, 0x1 ;  /* 0x000000010b0b7836 */ /* 0x000fe40000000000 */
[----:B--2---:R-:W-:-:S04]  /*b380*/  IMAD.WIDE.U32 R6, P2, R2, R15, R22 ;  /* 0x0000000f02067225 */ /* 0x004fc80007840016 */
[----:B------:R-:W-:Y:S02]  /*b390*/  IMAD R13, R2, R19, RZ ;  /* 0x00000013020d7224 */ /* 0x000fe400078e02ff */
[CC--:B------:R-:W-:Y:S02]  /*b3a0*/  IMAD R14, R3.reuse, R15.reuse, RZ ;  /* 0x0000000f030e7224 */ /* 0x0c0fe400078e02ff */
[----:B------:R-:W-:Y:S01]  /*b3b0*/  IMAD.HI.U32 R23, R3, R15, RZ ;  /* 0x0000000f03177227 */ /* 0x000fe200078e00ff */
[----:B------:R-:W-:-:S03]  /*b3c0*/  IADD3 R7, P0, PT, R13, R7, RZ ;  /* 0x000000070d077210 */ /* 0x000fc60007f1e0ff */
[----:B------:R-:W-:Y:S01]  /*b3d0*/  IMAD R13, R4, 0x8, R1 ;  /* 0x00000008040d7824 */ /* 0x000fe200078e0201 */
[----:B------:R-:W-:Y:S01]  /*b3e0*/  IADD3 R7, P1, PT, R14, R7, RZ ;  /* 0x000000070e077210 */ /* 0x000fe20007f3e0ff */
[----:B------:R-:W-:-:S04]  /*b3f0*/  IMAD.HI.U32 R14, R2, R19, RZ ;  /* 0x00000013020e7227 */ /* 0x000fc800078e00ff */
[----:B------:R2:W-:Y:S01]  /*b400*/  STL.64 [R13], R6 ;  /* 0x000000060d007387 */ /* 0x0005e20000100a00 */
[----:B------:R-:W-:Y:S01]  /*b410*/  IADD3.X R2, PT, PT, R14, RZ, RZ, P2, !PT ;  /* 0x000000ff0e027210 */ /* 0x000fe200017fe4ff */
[----:B------:R-:W-:-:S03]  /*b420*/  IMAD.HI.U32 R14, R3, R19, RZ ;  /* 0x00000013030e7227 */ /* 0x000fc600078e00ff */
[----:B------:R-:W-:Y:S01]  /*b430*/  IADD3.X R2, P0, PT, R23, R2, RZ, P0, !PT ;  /* 0x0000000217027210 */ /* 0x000fe2000071e4ff */
[----:B------:R-:W-:Y:S02]  /*b440*/  IMAD R3, R3, R19, RZ ;  /* 0x0000001303037224 */ /* 0x000fe400078e02ff */
[----:B------:R-:W-:-:S03]  /*b450*/  VIADD R4, R4, 0x1 ;  /* 0x0000000104047836 */ /* 0x000fc60000000000 */
[----:B------:R-:W-:Y:S01]  /*b460*/  IADD3.X R22, P1, PT, R3, R2, RZ, P1, !PT ;  /* 0x0000000203167210 */ /* 0x000fe20000f3e4ff */
[----:B------:R-:W-:Y:S01]  /*b470*/  IMAD.X R2, RZ, RZ, R14, P0 ;  /* 0x000000ffff027224 */ /* 0x000fe200000e060e */
[----:B------:R-:W-:-:S03]  /*b480*/  ISETP.NE.AND P0, PT, R0, -0xf, PT ;  /* 0xfffffff10000780c */ /* 0x000fc60003f05270 */
[----:B------:R-:W-:-:S10]  /*b490*/  IMAD.X R23, RZ, RZ, R2, P1 ;  /* 0x000000ffff177224 */ /* 0x000fd400008e0602 */
[----:B--2---:R-:W-:Y:S05]  /*b4a0*/  @P0 BRA `(.L_x_162) ;  /* 0xfffffffc009c0947 */ /* 0x004fea000383ffff */
[----:B------:R-:W-:Y:S05]  /*b4b0*/  BSYNC.RECONVERGENT B2 ;  /* 0x0000000000027941 */ /* 0x000fea0003800200 */
.L_x_161:
[----:B------:R-:W-:-:S07]  /*b4c0*/  IMAD.MOV.U32 R2, RZ, RZ, R12 ;  /* 0x000000ffff027224 */ /* 0x000fce00078e000c */
.L_x_160:
[----:B------:R-:W-:Y:S05]  /*b4d0*/  BSYNC.RECONVERGENT B1 ;  /* 0x0000000000017941 */ /* 0x000fea0003800200 */
.L_x_159:
[----:B------:R-:W-:Y:S01]  /*b4e0*/  LOP3.LUT P0, R27, R10, 0x3f, RZ, 0xc0, !PT ;  /* 0x0000003f0a1b7812 */ /* 0x000fe2000780c0ff */
[----:B------:R-:W-:-:S05]  /*b4f0*/  IMAD.IADD R0, R17, 0x1, R2 ;  /* 0x0000000111007824 */ /* 0x000fca00078e0202 */
[----:B------:R-:W-:-:S05]  /*b500*/  LEA R25, R0, R1, 0x3 ;  /* 0x0000000100197211 */ /* 0x000fca00078e18ff */
[----:B------:R0:W-:Y:S04]  /*b510*/  STL.64 [R25+-0x78], R22 ;  /* 0xffff881619007387 */ /* 0x0001e80000100a00 */
[----:B------:R-:W2:Y:S04]  /*b520*/  @P0 LDL.64 R8, [R1+0x8] ;  /* 0x0000080001080983 */ /* 0x000ea80000100a00 */
[----:B------:R-:W3:Y:S04]  /*b530*/  LDL.64 R18, [R1+0x10] ;  /* 0x0000100001127983 */ /* 0x000ee80000100a00 */
[----:B------:R-:W4:Y:S01]  /*b540*/  LDL.64 R2, [R1+0x18] ;  /* 0x0000180001027983 */ /* 0x000f220000100a00 */
[----:B------:R-:W-:Y:S01]  /*b550*/  @P0 LOP3.LUT R0, R27, 0x3f, RZ, 0x3c, !PT ;  /* 0x0000003f1b000812 */ /* 0x000fe200078e3cff */
[----:B------:R-:W-:Y:S01]  /*b560*/  BSSY.RECONVERGENT B1, `(.L_x_163) ;  /* 0x0000034000017945 */ /* 0x000fe20003800200 */
[----:B--2---:R-:W-:-:S02]  /*b570*/  @P0 SHF.R.U64 R7, R8, 0x1, R9 ;  /* 0x0000000108070819 */ /* 0x004fc40000001209 */
[----:B------:R-:W-:Y:S02]  /*b580*/  @P0 SHF.R.U32.HI R9, RZ, 0x1, R9 ;  /* 0x00000001ff090819 */ /* 0x000fe40000011609 */
[CC--:B---3--:R-:W-:Y:S02]  /*b590*/  @P0 SHF.L.U32 R11, R18.reuse, R27.reuse, RZ ;  /* 0x0000001b120b0219 */ /* 0x0c8fe400000006ff */
[----:B------:R-:W-:Y:S02]  /*b5a0*/  @P0 SHF.R.U64 R4, R7, R0, R9 ;  /* 0x0000000007040219 */ /* 0x000fe40000001209 */
[--C-:B------:R-:W-:Y:S02]  /*b5b0*/  @P0 SHF.R.U32.HI R17, RZ, 0x1, R19.reuse ;  /* 0x00000001ff110819 */ /* 0x100fe40000011613 */
[C-C-:B------:R-:W-:Y:S02]  /*b5c0*/  @P0 SHF.R.U64 R15, R18.reuse, 0x1, R19.reuse ;  /* 0x00000001120f0819 */ /* 0x140fe40000001213 */
[----:B------:R-:W-:-:S02]  /*b5d0*/  @P0 SHF.L.U64.HI R13, R18, R27, R19 ;  /* 0x0000001b120d0219 */ /* 0x000fc40000010213 */
[----:B------:R-:W-:Y:S02]  /*b5e0*/  @P0 SHF.R.U32.HI R6, RZ, R0, R9 ;  /* 0x00000000ff060219 */ /* 0x000fe40000011609 */
[----:B------:R-:W-:Y:S02]  /*b5f0*/  @P0 LOP3.LUT R18, R11, R4, RZ, 0xfc, !PT ;  /* 0x000000040b120212 */ /* 0x000fe400078efcff */
[-C--:B----4-:R-:W-:Y:S02]  /*b600*/  @P0 SHF.L.U32 R7, R2, R27.reuse, RZ ;  /* 0x0000001b02070219 */ /* 0x090fe400000006ff */
[----:B------:R-:W-:Y:S01]  /*b610*/  @P0 SHF.R.U64 R8, R15, R0, R17 ;  /* 0x000000000f080219 */ /* 0x000fe20000001211 */
[----:B------:R-:W-:Y:S01]  /*b620*/  IMAD.SHL.U32 R9, R18, 0x4, RZ ;  /* 0x0000000412097824 */ /* 0x000fe200078e00ff */
[----:B------:R-:W-:Y:S02]  /*b630*/  @P0 LOP3.LUT R19, R13, R6, RZ, 0xfc, !PT ;  /* 0x000000060d130212 */ /* 0x000fe400078efcff */
[----:B------:R-:W-:-:S02]  /*b640*/  @P0 SHF.L.U64.HI R11, R2, R27, R3 ;  /* 0x0000001b020b0219 */ /* 0x000fc40000010203 */
[----:B------:R-:W-:Y:S02]  /*b650*/  @P0 SHF.R.U32.HI R0, RZ, R0, R17 ;  /* 0x00000000ff000219 */ /* 0x000fe40000011611 */
[----:B------:R-:W-:Y:S02]  /*b660*/  @P0 LOP3.LUT R2, R7, R8, RZ, 0xfc, !PT ;  /* 0x0000000807020212 */ /* 0x000fe400078efcff */
[----:B------:R-:W-:Y:S02]  /*b670*/  SHF.L.U64.HI R15, R18, 0x2, R19 ;  /* 0x00000002120f7819 */ /* 0x000fe40000010213 */
[----:B------:R-:W-:Y:S02]  /*b680*/  @P0 LOP3.LUT R3, R11, R0, RZ, 0xfc, !PT ;  /* 0x000000000b030212 */ /* 0x000fe400078efcff */
[----:B------:R-:W-:Y:S02]  /*b690*/  SHF.L.W.U32.HI R19, R19, 0x2, R2 ;  /* 0x0000000213137819 */ /* 0x000fe40000010e02 */
[----:B------:R-:W-:-:S02]  /*b6a0*/  IADD3 RZ, P0, PT, RZ, -R9, RZ ;  /* 0x80000009ffff7210 */ /* 0x000fc40007f1e0ff */
[----:B------:R-:W-:Y:S02]  /*b6b0*/  LOP3.LUT R0, RZ, R15, RZ, 0x33, !PT ;  /* 0x0000000fff007212 */ /* 0x000fe400078e33ff */
[----:B------:R-:W-:Y:S02]  /*b6c0*/  SHF.L.W.U32.HI R2, R2, 0x2, R3 ;  /* 0x0000000202027819 */ /* 0x000fe40000010e03 */
[----:B------:R-:W-:Y:S02]  /*b6d0*/  LOP3.LUT R4, RZ, R19, RZ, 0x33, !PT ;  /* 0x00000013ff047212 */ /* 0x000fe400078e33ff */
[----:B------:R-:W-:Y:S02]  /*b6e0*/  IADD3.X R0, P0, PT, RZ, R0, RZ, P0, !PT ;  /* 0x00000000ff007210 */ /* 0x000fe4000071e4ff */
[----:B------:R-:W-:Y:S02]  /*b6f0*/  LOP3.LUT R6, RZ, R2, RZ, 0x33, !PT ;  /* 0x00000002ff067212 */ /* 0x000fe400078e33ff */
[----:B------:R-:W-:-:S02]  /*b700*/  IADD3.X R4, P1, PT, RZ, R4, RZ, P0, !PT ;  /* 0x00000004ff047210 */ /* 0x000fc4000073e4ff */
[----:B------:R-:W-:-:S03]  /*b710*/  ISETP.GT.U32.AND P2, PT, R19, -0x1, PT ;  /* 0xffffffff1300780c */ /* 0x000fc60003f44070 */
[----:B------:R-:W-:Y:S01]  /*b720*/  IMAD.X R7, RZ, RZ, R6, P1 ;  /* 0x000000ffff077224 */ /* 0x000fe200008e0606 */
[----:B------:R-:W-:-:S04]  /*b730*/  ISETP.GT.AND.EX P0, PT, R2, -0x1, PT, P2 ;  /* 0xffffffff0200780c */ /* 0x000fc80003f04320 */
[----:B------:R-:W-:Y:S02]  /*b740*/  SEL R13, R2, R7, P0 ;  /* 0x00000007020d7207 */ /* 0x000fe40000000000 */
[----:B------:R-:W-:Y:S02]  /*b750*/  SEL R11, R19, R4, P0 ;  /* 0x00000004130b7207 */ /* 0x000fe40000000000 */
[----:B------:R-:W-:-:S04]  /*b760*/  ISETP.NE.U32.AND P1, PT, R13, RZ, PT ;  /* 0x000000ff0d00720c */ /* 0x000fc80003f25070 */
[----:B------:R-:W-:Y:S01]  /*b770*/  SEL R4, R11, R13, !P1 ;  /* 0x0000000d0b047207 */ /* 0x000fe20004800000 */
[----:B------:R-:W-:-:S05]  /*b780*/  @!P0 IMAD.MOV R9, RZ, RZ, -R9 ;  /* 0x000000ffff098224 */ /* 0x000fca00078e0a09 */
[----:B------:R-:W1:Y:S02]  /*b790*/  FLO.U32 R4, R4 ;  /* 0x0000000400047300 */ /* 0x000e6400000e0000 */
[C---:B-1----:R-:W-:Y:S02]  /*b7a0*/  IADD3 R6, PT, PT, -R4.reuse, 0x1f, RZ ;  /* 0x0000001f04067810 */ /* 0x042fe40007ffe1ff */
[----:B------:R-:W-:-:S03]  /*b7b0*/  IADD3 R8, PT, PT, -R4, 0x3f, RZ ;  /* 0x0000003f04087810 */ /* 0x000fc60007ffe1ff */
[----:B------:R-:W-:Y:S01]  /*b7c0*/  @P1 IMAD.MOV R8, RZ, RZ, R6 ;  /* 0x000000ffff081224 */ /* 0x000fe200078e0206 */
[----:B------:R-:W-:-:S04]  /*b7d0*/  SEL R6, R15, R0, P0 ;  /* 0x000000000f067207 */ /* 0x000fc80000000000 */
[----:B------:R-:W-:-:S13]  /*b7e0*/  ISETP.NE.AND P1, PT, R8, RZ, PT ;  /* 0x000000ff0800720c */ /* 0x000fda0003f25270 */
[----:B0-----:R-:W-:Y:S05]  /*b7f0*/  @!P1 BRA `(.L_x_164) ;  /* 0x0000000000289947 */ /* 0x001fea0003800000 */
[C---:B------:R-:W-:Y:S02]  /*b800*/  LOP3.LUT R0, R8.reuse, 0x3f, RZ, 0xc0, !PT ;  /* 0x0000003f08007812 */ /* 0x040fe400078ec0ff */
[--C-:B------:R-:W-:Y:S02]  /*b810*/  SHF.R.U64 R7, R9, 0x1, R6.reuse ;  /* 0x0000000109077819 */ /* 0x100fe40000001206 */
[----:B------:R-:W-:Y:S02]  /*b820*/  SHF.R.U32.HI R9, RZ, 0x1, R6 ;  /* 0x00000001ff097819 */ /* 0x000fe40000011606 */
[----:B------:R-:W-:Y:S02]  /*b830*/  LOP3.LUT R4, R8, 0x3f, RZ, 0xc, !PT ;  /* 0x0000003f08047812 */ /* 0x000fe400078e0cff */
[CC--:B------:R-:W-:Y:S02]  /*b840*/  SHF.L.U64.HI R13, R11.reuse, R0.reuse, R13 ;  /* 0x000000000b0d7219 */ /* 0x0c0fe4000001020d */
[----:B------:R-:W-:-:S02]  /*b850*/  SHF.L.U32 R11, R11, R0, RZ ;  /* 0x000000000b0b7219 */ /* 0x000fc400000006ff */
[-CC-:B------:R-:W-:Y:S02]  /*b860*/  SHF.R.U64 R0, R7, R4.reuse, R9.reuse ;  /* 0x0000000407007219 */ /* 0x180fe40000001209 */
[----:B------:R-:W-:Y:S02]  /*b870*/  SHF.R.U32.HI R4, RZ, R4, R9 ;  /* 0x00000004ff047219 */ /* 0x000fe40000011609 */
[----:B------:R-:W-:Y:S02]  /*b880*/  LOP3.LUT R11, R11, R0, RZ, 0xfc, !PT ;  /* 0x000000000b0b7212 */ /* 0x000fe400078efcff */
[----:B------:R-:W-:-:S07]  /*b890*/  LOP3.LUT R13, R13, R4, RZ, 0xfc, !PT ;  /* 0x000000040d0d7212 */ /* 0x000fce00078efcff */
.L_x_164:
[----:B------:R-:W-:Y:S05]  /*b8a0*/  BSYNC.RECONVERGENT B1 ;  /* 0x0000000000017941 */ /* 0x000fea0003800200 */
.L_x_163:
[----:B------:R-:W-:-:S04]  /*b8b0*/  IMAD.WIDE.U32 R14, R11, 0x2168c235, RZ ;  /* 0x2168c2350b0e7825 */ /* 0x000fc800078e00ff */
[----:B------:R-:W-:Y:S01]  /*b8c0*/  IMAD.MOV.U32 R6, RZ, RZ, R15 ;  /* 0x000000ffff067224 */ /* 0x000fe200078e000f */
[----:B------:R-:W-:Y:S01]  /*b8d0*/  IADD3 RZ, P1, PT, R14, R14, RZ ;  /* 0x0000000e0eff7210 */ /* 0x000fe20007f3e0ff */
[----:B------:R-:W-:Y:S02]  /*b8e0*/  IMAD.MOV.U32 R7, RZ, RZ, RZ ;  /* 0x000000ffff077224 */ /* 0x000fe400078e00ff */
[----:B------:R-:W-:-:S04]  /*b8f0*/  IMAD.HI.U32 R0, R13, -0x36f0255e, RZ ;  /* 0xc90fdaa20d007827 */ /* 0x000fc800078e00ff */
[----:B------:R-:W-:-:S04]  /*b900*/  IMAD.WIDE.U32 R6, R11, -0x36f0255e, R6 ;  /* 0xc90fdaa20b067825 */ /* 0x000fc800078e0006 */
[----:B------:R-:W-:-:S04]  /*b910*/  IMAD.WIDE.U32 R6, P2, R13, 0x2168c235, R6 ;  /* 0x2168c2350d067825 */ /* 0x000fc80007840006 */
[----:B------:R-:W-:Y:S01]  /*b920*/  IMAD R13, R13, -0x36f0255e, RZ ;  /* 0xc90fdaa20d0d7824 */ /* 0x000fe200078e02ff */
[----:B------:R-:W-:Y:S01]  /*b930*/  IADD3.X RZ, P1, PT, R6, R6, RZ, P1, !PT ;  /* 0x0000000606ff7210 */ /* 0x000fe20000f3e4ff */
[----:B------:R-:W-:-:S03]  /*b940*/  IMAD.X R0, RZ, RZ, R0, P2 ;  /* 0x000000ffff007224 */ /* 0x000fc600010e0600 */
[----:B------:R-:W-:-:S04]  /*b950*/  IADD3 R4, P2, PT, R13, R7, RZ ;  /* 0x000000070d047210 */ /* 0x000fc80007f5e0ff */
[----:B------:R-:W-:Y:S02]  /*b960*/  IADD3.X R0, PT, PT, RZ, R0, RZ, P2, !PT ;  /* 0x00000000ff007210 */ /* 0x000fe400017fe4ff */
[C---:B------:R-:W-:Y:S02]  /*b970*/  ISETP.GT.U32.AND P3, PT, R4.reuse, RZ, PT ;  /* 0x000000ff0400720c */ /* 0x040fe40003f64070 */
[----:B------:R-:W-:Y:S02]  /*b980*/  IADD3.X R7, P2, PT, R4, R4, RZ, P1, !PT ;  /* 0x0000000404077210 */ /* 0x000fe40000f5e4ff */
[----:B------:R-:W-:-:S03]  /*b990*/  ISETP.GT.AND.EX P1, PT, R0, RZ, PT, P3 ;  /* 0x000000ff0000720c */ /* 0x000fc60003f24330 */
[----:B------:R-:W-:Y:S01]  /*b9a0*/  IMAD.X R9, R0, 0x1, R0, P2 ;  /* 0x0000000100097824 */ /* 0x000fe200010e0600 */
[----:B------:R-:W-:-:S04]  /*b9b0*/  SEL R4, R7, R4, P1 ;  /* 0x0000000407047207 */ /* 0x000fc80000800000 */
[----:B------:R-:W-:Y:S02]  /*b9c0*/  SEL R7, R9, R0, P1 ;  /* 0x0000000009077207 */ /* 0x000fe40000800000 */
[----:B------:R-:W-:Y:S02]  /*b9d0*/  IADD3 R4, P2, PT, R4, 0x1, RZ ;  /* 0x0000000104047810 */ /* 0x000fe40007f5e0ff */
[----:B------:R-:W-:Y:S02]  /*b9e0*/  SEL R9, RZ, 0xffffffff, !P1 ;  /* 0xffffffffff097807 */ /* 0x000fe40004800000 */
[----:B------:R-:W-:Y:S01]  /*b9f0*/  LOP3.LUT P1, R5, R5, 0x80000000, RZ, 0xc0, !PT ;  /* 0x8000000005057812 */ /* 0x000fe2000782c0ff */
[----:B------:R-:W-:Y:S02]  /*ba00*/  IMAD.X R7, RZ, RZ, R7, P2 ;  /* 0x000000ffff077224 */ /* 0x000fe400010e0607 */
[----:B------:R-:W-:Y:S01]  /*ba10*/  IMAD.IADD R0, R9, 0x1, -R8 ;  /* 0x0000000109007824 */ /* 0x000fe200078e0a08 */
[----:B------:R-:W-:-:S02]  /*ba20*/  SHF.R.U32.HI R9, RZ, 0x1e, R3 ;  /* 0x0000001eff097819 */ /* 0x000fc40000011603 */
[----:B------:R-:W-:Y:S01]  /*ba30*/  SHF.R.U64 R4, R4, 0xa, R7 ;  /* 0x0000000a04047819 */ /* 0x000fe20000001207 */
[----:B------:R-:W-:Y:S01]  /*ba40*/  IMAD.SHL.U32 R0, R0, 0x100000, RZ ;  /* 0x0010000000007824 */ /* 0x000fe200078e00ff */
[----:B------:R-:W-:Y:S02]  /*ba50*/  LEA.HI R6, R2, R9, RZ, 0x1 ;  /* 0x0000000902067211 */ /* 0x000fe400078f08ff */
[----:B------:R-:W-:Y:S02]  /*ba60*/  IADD3 R4, P2, PT, R4, 0x1, RZ ;  /* 0x0000000104047810 */ /* 0x000fe40007f5e0ff */
[----:B------:R-:W-:Y:S01]  /*ba70*/  @!P0 LOP3.LUT R5, R5, 0x80000000, RZ, 0x3c, !PT ;  /* 0x8000000005058812 */ /* 0x000fe200078e3cff */
[----:B------:R-:W-:Y:S01]  /*ba80*/  @P1 IMAD.MOV R6, RZ, RZ, -R6 ;  /* 0x000000ffff061224 */ /* 0x000fe200078e0a06 */
[----:B------:R-:W-:-:S04]  /*ba90*/  LEA.HI.X R7, R7, RZ, RZ, 0x16, P2 ;  /* 0x000000ff07077211 */ /* 0x000fc800010fb4ff */
[--C-:B------:R-:W-:Y:S02]  /*baa0*/  SHF.R.U64 R4, R4, 0x1, R7.reuse ;  /* 0x0000000104047819 */ /* 0x100fe40000001207 */
[----:B------:R-:W-:Y:S02]  /*bab0*/  SHF.R.U32.HI R3, RZ, 0x1, R7 ;  /* 0x00000001ff037819 */ /* 0x000fe40000011607 */
[----:B------:R-:W-:-:S04]  /*bac0*/  IADD3 R4, P2, P3, RZ, RZ, R4 ;  /* 0x000000ffff047210 */ /* 0x000fc80007b5e004 */
[----:B------:R-:W-:-:S04]  /*bad0*/  IADD3.X R0, PT, PT, R0, 0x3fe00000, R3, P2, P3 ;  /* 0x3fe0000000007810 */ /* 0x000fc800017e6403 */
[----:B------:R-:W-:-:S07]  /*bae0*/  LOP3.LUT R5, R0, R5, RZ, 0xfc, !PT ;  /* 0x0000000500057212 */ /* 0x000fce00078efcff */
.L_x_158:
[----:B------:R-:W-:Y:S05]  /*baf0*/  BSYNC.RECONVERGENT B0 ;  /* 0x0000000000007941 */ /* 0x000fea0003800200 */
.L_x_157:
        /* <DEDUP_REMOVED lines=11> */
.L_x_165:
[----:B------:R-:W-:-:S00]  /*bbb0*/  BRA `(.L_x_165) ;  /* 0xfffffffc00fc7947 */ /* 0x000fc0000383ffff */
[----:B------:R-:W-:-:S00]  /*bbc0*/  NOP ;  /* 0x0000000000007918 */ /* 0x000fc00000000000 */
        /* <DEDUP_REMOVED lines=11> */
.L_x_170:


//--------------------- .nv.global.init           --------------------------
	.section	.nv.global.init,"aw",@progbits
	.align	16
.nv.global.init:
	.type		__cudart_sin_cos_coeffs,@object
	.size		__cudart_sin_cos_coeffs,(__cudart_i2opi_d - __cudart_sin_cos_coeffs)
__cudart_sin_cos_coeffs:
        /* <DEDUP_REMOVED lines=8> */
	.type		__cudart_i2opi_d,@object
	.size		__cudart_i2opi_d,(spheres - __cudart_i2opi_d)
__cudart_i2opi_d:
        /* <DEDUP_REMOVED lines=9> */
	.type		spheres,@object
	.size		spheres,(seed - spheres)
spheres:
        /* <DEDUP_REMOVED lines=49> */
        /*0420*/ 	.byte	0x00, 0x00, 0x00, 0x00, 0x00, 0x00, 0x00, 0x00
	.type		seed,@object
	.size		seed,(mrg32k3aM1SubSeq - seed)
seed:
        /*0428*/ 	.byte	0x0a, 0x00, 0x00, 0x00
	.type		mrg32k3aM1SubSeq,@object
	.size		mrg32k3aM1SubSeq,(mrg32k3aM2SubSeq - mrg32k3aM1SubSeq)
mrg32k3aM1SubSeq:
        /* <DEDUP_REMOVED lines=126> */
	.type		mrg32k3aM2SubSeq,@object
	.size		mrg32k3aM2SubSeq,(mrg32k3aM1 - mrg32k3aM2SubSeq)
mrg32k3aM2SubSeq:
        /* <DEDUP_REMOVED lines=126> */
	.type		mrg32k3aM1,@object
	.size		mrg32k3aM1,(mrg32k3aM1Seq - mrg32k3aM1)
mrg32k3aM1:
        /* <DEDUP_REMOVED lines=144> */
	.type		mrg32k3aM1Seq,@object
	.size		mrg32k3aM1Seq,(mrg32k3aM2 - mrg32k3aM1Seq)
mrg32k3aM1Seq:
        /* <DEDUP_REMOVED lines=144> */
	.type		mrg32k3aM2,@object
	.size		mrg32k3aM2,(mrg32k3aM2Seq - mrg32k3aM2)
mrg32k3aM2:
        /* <DEDUP_REMOVED lines=144> */
	.type		mrg32k3aM2Seq,@object
	.size		mrg32k3aM2Seq,(precalc_xorwow_matrix - mrg32k3aM2Seq)
mrg32k3aM2Seq:
        /* <DEDUP_REMOVED lines=144> */
	.type		precalc_xorwow_matrix,@object
	.size		precalc_xorwow_matrix,(precalc_xorwow_offset_matrix - precalc_xorwow_matrix)
precalc_xorwow_matrix:
        /* <DEDUP_REMOVED lines=6400> */
	.type		precalc_xorwow_offset_matrix,@object
	.size		precalc_xorwow_offset_matrix,(.L_1 - precalc_xorwow_offset_matrix)
precalc_xorwow_offset_matrix:
        /* <DEDUP_REMOVED lines=6400> */
.L_1:


//--------------------- .nv.shared.reserved.0     --------------------------
	.section	.nv.shared.reserved.0,"aw",@nobits
	.weak		__nv_reservedSMEM_offset_0_alias
	.size		__nv_reservedSMEM_offset_0_alias, 0, 64
	.other		__nv_reservedSMEM_offset_0_alias,@"STO_CUDA_RESERVED_SHARED STV_DEFAULT"
__nv_reservedSMEM_offset_0_alias:
	.zero		0
	.zero		64


//--------------------- .nv.constant0._Z9rayTracerP3Veciii --------------------------
	.section	.nv.constant0._Z9rayTracerP3Veciii,"a",@progbits
	.sectionflags	@""
	.align	4
.nv.constant0._Z9rayTracerP3Veciii:
	.zero		916


//--------------------- SYMBOLS --------------------------

	.type		.nv.reservedSmem.offset0,@object
	.size		.nv.reservedSmem.offset0,0x4
